//
// Generated by NVIDIA NVVM Compiler
//
// Compiler Build ID: CL-36424714
// Cuda compilation tools, release 13.0, V13.0.88
// Based on NVVM 20.0.0
//

.version 9.0
.target sm_100
.address_size 64

	// .globl	_Z14findcollisionsii
.extern .func  (.param .b64 func_retval0) malloc
(
	.param .b64 malloc_param_0
)
;
.extern .func free
(
	.param .b64 free_param_0
)
;
.extern .func  (.param .b32 func_retval0) vprintf
(
	.param .b64 vprintf_param_0,
	.param .b64 vprintf_param_1
)
;
.global .align 1 .b8 $str[10] = {10, 105, 100, 32, 61, 32, 37, 100, 10};
.global .align 1 .b8 $str$1[55] = {67, 111, 108, 108, 105, 115, 105, 111, 110, 32, 102, 111, 117, 110, 100, 32, 119, 105, 116, 104, 32, 104, 97, 115, 104, 99, 111, 100, 101, 32, 37, 100, 32, 102, 111, 114, 32, 115, 116, 114, 105, 110, 103, 32, 32, 226, 148, 164, 37, 115, 226, 148, 156, 10};
.global .align 1 .b8 $str$2[10] = {84, 97, 109, 32, 61, 32, 37, 100, 10};
.global .align 1 .b8 $str$3[53] = {67, 111, 108, 108, 105, 115, 105, 111, 110, 32, 102, 111, 117, 110, 100, 32, 119, 105, 116, 104, 32, 104, 97, 115, 104, 99, 111, 100, 101, 32, 37, 100, 32, 102, 111, 114, 32, 115, 116, 114, 105, 110, 103, 32, 226, 148, 164, 37, 115, 226, 148, 156};

.visible .entry _Z14findcollisionsii(
	.param .u32 _Z14findcollisionsii_param_0,
	.param .u32 _Z14findcollisionsii_param_1
)
{
	.local .align 16 .b8 	__local_depot0[16];
	.reg .b64 	%SP;
	.reg .b64 	%SPL;
	.reg .pred 	%p<81>;
	.reg .b16 	%rs<105>;
	.reg .b32 	%r<407>;
	.reg .b64 	%rd<124>;

	mov.u64 	%SPL, __local_depot0;
	cvta.local.u64 	%SP, %SPL;
	ld.param.u32 	%r131, [_Z14findcollisionsii_param_0];
	add.u64 	%rd36, %SP, 0;
	add.u64 	%rd1, %SPL, 0;
	mov.u32 	%r132, %ntid.x;
	mov.u32 	%r133, %ctaid.x;
	mul.wide.u32 	%rd37, %r132, %r133;
	mov.u32 	%r134, %tid.x;
	cvt.u64.u32 	%rd38, %r134;
	add.s64 	%rd2, %rd37, %rd38;
	mul.lo.s64 	%rd39, %rd2, -8194354213138031507;
	mov.b64 	{%r135, %r136}, %rd39;
	shf.r.wrap.b32 	%r137, %r136, %r135, 9;
	shf.r.wrap.b32 	%r138, %r135, %r136, 9;
	mov.b64 	%rd40, {%r138, %r137};
	setp.gt.u64 	%p3, %rd40, 18446744073;
	@%p3 bra 	$L__BB0_2;
	st.local.u64 	[%rd1], %rd2;
	mov.u64 	%rd41, $str;
	cvta.global.u64 	%rd42, %rd41;
	{ // callseq 0, 0
	.param .b64 param0;
	st.param.b64 	[param0], %rd42;
	.param .b64 param1;
	st.param.b64 	[param1], %rd36;
	.param .b32 retval0;
	call.uni (retval0), 
	vprintf, 
	(
	param0, 
	param1
	);
	ld.param.b32 	%r139, [retval0];
	} // callseq 0
$L__BB0_2:
	cvt.u32.u64 	%r346, %rd2;
	mov.b32 	%r347, 0;
	mov.b32 	%r345, 1;
	{ // callseq 1, 0
	.param .b64 param0;
	st.param.b64 	[param0], 100;
	.param .b64 retval0;
	call.uni (retval0), 
	malloc, 
	(
	param0
	);
	ld.param.b64 	%rd44, [retval0];
	} // callseq 1
$L__BB0_3:
	mov.u32 	%r4, %r347;
	mov.u32 	%r2, %r345;
	mul.hi.s32 	%r143, %r346, -1401515643;
	add.s32 	%r144, %r143, %r346;
	shr.u32 	%r145, %r144, 31;
	shr.s32 	%r146, %r144, 6;
	add.s32 	%r6, %r146, %r145;
	mul.lo.s32 	%r147, %r6, 95;
	sub.s32 	%r148, %r346, %r147;
	cvt.u16.u32 	%rs5, %r148;
	add.s16 	%rs6, %rs5, 32;
	cvt.u64.u32 	%rd45, %r4;
	add.s64 	%rd46, %rd44, %rd45;
	st.u8 	[%rd46], %rs6;
	add.s32 	%r347, %r4, 1;
	add.s32 	%r149, %r346, 94;
	setp.gt.u32 	%p4, %r149, 188;
	add.s32 	%r345, %r2, 1;
	mov.u32 	%r346, %r6;
	@%p4 bra 	$L__BB0_3;
	add.s32 	%r150, %r4, 2;
	cvt.u64.u32 	%rd47, %r150;
	{ // callseq 2, 0
	.param .b64 param0;
	st.param.b64 	[param0], %rd47;
	.param .b64 retval0;
	call.uni (retval0), 
	malloc, 
	(
	param0
	);
	ld.param.b64 	%rd48, [retval0];
	} // callseq 2
	and.b32  	%r151, %r4, 3;
	setp.eq.s32 	%p5, %r151, 3;
	mov.u32 	%r350, %r4;
	@%p5 bra 	$L__BB0_8;
	and.b32  	%r152, %r2, 3;
	neg.s32 	%r348, %r152;
	mov.u64 	%rd114, %rd48;
	mov.u32 	%r349, %r2;
$L__BB0_6:
	.pragma "nounroll";
	add.s32 	%r349, %r349, -1;
	cvt.u64.u32 	%rd49, %r349;
	add.s64 	%rd50, %rd44, %rd49;
	ld.u8 	%rs7, [%rd50];
	st.u8 	[%rd114], %rs7;
	add.s64 	%rd114, %rd114, 1;
	add.s32 	%r348, %r348, 1;
	setp.ne.s32 	%p6, %r348, 0;
	@%p6 bra 	$L__BB0_6;
	add.s32 	%r350, %r349, -1;
$L__BB0_8:
	setp.lt.u32 	%p7, %r4, 3;
	@%p7 bra 	$L__BB0_11;
	add.s32 	%r352, %r350, 4;
	sub.s32 	%r351, %r2, %r350;
	cvt.u64.u32 	%rd51, %r350;
	add.s64 	%rd115, %rd44, %rd51;
$L__BB0_10:
	ld.u8 	%rs8, [%rd115];
	add.s32 	%r153, %r351, -1;
	cvt.u64.u32 	%rd52, %r153;
	add.s64 	%rd53, %rd48, %rd52;
	st.u8 	[%rd53], %rs8;
	add.s32 	%r154, %r352, -5;
	cvt.u64.u32 	%rd54, %r154;
	add.s64 	%rd55, %rd44, %rd54;
	ld.u8 	%rs9, [%rd55];
	cvt.u64.u32 	%rd56, %r351;
	add.s64 	%rd57, %rd48, %rd56;
	st.u8 	[%rd57], %rs9;
	add.s32 	%r155, %r352, -6;
	cvt.u64.u32 	%rd58, %r155;
	add.s64 	%rd59, %rd44, %rd58;
	ld.u8 	%rs10, [%rd59];
	add.s32 	%r156, %r351, 1;
	cvt.u64.u32 	%rd60, %r156;
	add.s64 	%rd61, %rd48, %rd60;
	st.u8 	[%rd61], %rs10;
	add.s32 	%r157, %r352, -7;
	cvt.u64.u32 	%rd62, %r157;
	add.s64 	%rd63, %rd44, %rd62;
	ld.u8 	%rs11, [%rd63];
	add.s32 	%r158, %r351, 2;
	cvt.u64.u32 	%rd64, %r158;
	add.s64 	%rd65, %rd48, %rd64;
	st.u8 	[%rd65], %rs11;
	add.s32 	%r352, %r352, -4;
	add.s32 	%r351, %r351, 4;
	add.s64 	%rd115, %rd115, -4;
	setp.gt.s32 	%p8, %r352, 3;
	@%p8 bra 	$L__BB0_10;
$L__BB0_11:
	add.s64 	%rd67, %rd48, %rd45;
	mov.b16 	%rs13, 10;
	st.u8 	[%rd67+1], %rs13;
	{ // callseq 3, 0
	.param .b64 param0;
	st.param.b64 	[param0], %rd44;
	call.uni 
	free, 
	(
	param0
	);
	} // callseq 3
	mov.b32 	%r354, 0;
	mov.b16 	%rs103, 3;
	mov.b32 	%r353, -1;
$L__BB0_12:
	mov.u32 	%r22, %r354;
	mov.u16 	%rs1, %rs103;
	mov.u32 	%r21, %r353;
	add.s32 	%r23, %r22, -1;
	cvt.u64.u32 	%rd68, %r22;
	add.s64 	%rd69, %rd48, %rd68;
	ld.u8 	%rs14, [%rd69];
	setp.ne.s16 	%p9, %rs14, 0;
	add.s32 	%r354, %r22, 1;
	add.s16 	%rs103, %rs1, 1;
	add.s32 	%r353, %r21, 1;
	@%p9 bra 	$L__BB0_12;
	setp.lt.u32 	%p10, %r22, 2;
	mov.b32 	%r368, 0;
	@%p10 bra 	$L__BB0_26;
	add.s32 	%r164, %r22, -2;
	and.b32  	%r26, %r23, 15;
	setp.lt.u32 	%p11, %r164, 15;
	mov.b32 	%r361, 0;
	mov.u32 	%r368, %r361;
	@%p11 bra 	$L__BB0_17;
	and.b32  	%r361, %r23, -16;
	and.b32  	%r166, %r21, -16;
	neg.s32 	%r355, %r166;
	add.s64 	%rd116, %rd48, 7;
	mov.b32 	%r368, 0;
$L__BB0_16:
	.pragma "nounroll";
	ld.s8 	%r167, [%rd116+-7];
	mad.lo.s32 	%r168, %r368, 31, %r167;
	ld.s8 	%r169, [%rd116+-6];
	mad.lo.s32 	%r170, %r168, 31, %r169;
	ld.s8 	%r171, [%rd116+-5];
	mad.lo.s32 	%r172, %r170, 31, %r171;
	ld.s8 	%r173, [%rd116+-4];
	mad.lo.s32 	%r174, %r172, 31, %r173;
	ld.s8 	%r175, [%rd116+-3];
	mad.lo.s32 	%r176, %r174, 31, %r175;
	ld.s8 	%r177, [%rd116+-2];
	mad.lo.s32 	%r178, %r176, 31, %r177;
	ld.s8 	%r179, [%rd116+-1];
	mad.lo.s32 	%r180, %r178, 31, %r179;
	ld.s8 	%r181, [%rd116];
	mad.lo.s32 	%r182, %r180, 31, %r181;
	ld.s8 	%r183, [%rd116+1];
	mad.lo.s32 	%r184, %r182, 31, %r183;
	ld.s8 	%r185, [%rd116+2];
	mad.lo.s32 	%r186, %r184, 31, %r185;
	ld.s8 	%r187, [%rd116+3];
	mad.lo.s32 	%r188, %r186, 31, %r187;
	ld.s8 	%r189, [%rd116+4];
	mad.lo.s32 	%r190, %r188, 31, %r189;
	ld.s8 	%r191, [%rd116+5];
	mad.lo.s32 	%r192, %r190, 31, %r191;
	ld.s8 	%r193, [%rd116+6];
	mad.lo.s32 	%r194, %r192, 31, %r193;
	ld.s8 	%r195, [%rd116+7];
	mad.lo.s32 	%r196, %r194, 31, %r195;
	ld.s8 	%r197, [%rd116+8];
	mad.lo.s32 	%r368, %r196, 31, %r197;
	add.s32 	%r355, %r355, 16;
	add.s64 	%rd116, %rd116, 16;
	setp.ne.s32 	%p12, %r355, 0;
	@%p12 bra 	$L__BB0_16;
$L__BB0_17:
	setp.eq.s32 	%p13, %r26, 0;
	@%p13 bra 	$L__BB0_26;
	and.b32  	%r36, %r23, 7;
	setp.lt.u32 	%p14, %r26, 8;
	@%p14 bra 	$L__BB0_20;
	cvt.u64.u32 	%rd70, %r361;
	add.s64 	%rd71, %rd48, %rd70;
	ld.s8 	%r199, [%rd71];
	mad.lo.s32 	%r200, %r368, 31, %r199;
	ld.s8 	%r201, [%rd71+1];
	mad.lo.s32 	%r202, %r200, 31, %r201;
	ld.s8 	%r203, [%rd71+2];
	mad.lo.s32 	%r204, %r202, 31, %r203;
	ld.s8 	%r205, [%rd71+3];
	mad.lo.s32 	%r206, %r204, 31, %r205;
	ld.s8 	%r207, [%rd71+4];
	mad.lo.s32 	%r208, %r206, 31, %r207;
	ld.s8 	%r209, [%rd71+5];
	mad.lo.s32 	%r210, %r208, 31, %r209;
	ld.s8 	%r211, [%rd71+6];
	mad.lo.s32 	%r212, %r210, 31, %r211;
	ld.s8 	%r213, [%rd71+7];
	mad.lo.s32 	%r368, %r212, 31, %r213;
	add.s32 	%r361, %r361, 8;
$L__BB0_20:
	setp.eq.s32 	%p15, %r36, 0;
	@%p15 bra 	$L__BB0_26;
	setp.lt.u32 	%p16, %r36, 4;
	@%p16 bra 	$L__BB0_23;
	cvt.u64.u32 	%rd72, %r361;
	add.s64 	%rd73, %rd48, %rd72;
	ld.s8 	%r215, [%rd73];
	mad.lo.s32 	%r216, %r368, 31, %r215;
	ld.s8 	%r217, [%rd73+1];
	mad.lo.s32 	%r218, %r216, 31, %r217;
	ld.s8 	%r219, [%rd73+2];
	mad.lo.s32 	%r220, %r218, 31, %r219;
	ld.s8 	%r221, [%rd73+3];
	mad.lo.s32 	%r368, %r220, 31, %r221;
	add.s32 	%r361, %r361, 4;
$L__BB0_23:
	and.b32  	%r222, %r23, 3;
	setp.eq.s32 	%p17, %r222, 0;
	@%p17 bra 	$L__BB0_26;
	cvt.u64.u32 	%rd74, %r361;
	add.s64 	%rd117, %rd48, %rd74;
	cvt.u32.u16 	%r223, %rs1;
	and.b32  	%r224, %r223, 3;
	neg.s32 	%r366, %r224;
$L__BB0_25:
	.pragma "nounroll";
	ld.s8 	%r225, [%rd117];
	mad.lo.s32 	%r368, %r368, 31, %r225;
	add.s64 	%rd117, %rd117, 1;
	add.s32 	%r366, %r366, 1;
	setp.ne.s32 	%p18, %r366, 0;
	@%p18 bra 	$L__BB0_25;
$L__BB0_26:
	setp.eq.s32 	%p19, %r368, %r131;
	@%p19 bra 	$L__BB0_72;
	mov.b32 	%r371, 0;
	mov.b32 	%r370, 1;
	mov.b32 	%r369, -1;
$L__BB0_28:
	mov.u32 	%r55, %r371;
	mov.u32 	%r54, %r370;
	mov.u32 	%r387, %r369;
	cvt.u64.u32 	%rd16, %r55;
	add.s64 	%rd17, %rd48, %rd16;
	ld.u8 	%rs15, [%rd17];
	setp.ne.s16 	%p20, %rs15, 0;
	add.s32 	%r371, %r55, 1;
	add.s32 	%r370, %r54, 1;
	add.s32 	%r369, %r387, 1;
	@%p20 bra 	$L__BB0_28;
	add.s32 	%r59, %r55, -1;
	setp.lt.u32 	%p22, %r55, 2;
	mov.pred 	%p80, -1;
	@%p22 bra 	$L__BB0_43;
	add.s32 	%r231, %r55, -2;
	and.b32  	%r60, %r59, 15;
	setp.lt.u32 	%p23, %r231, 15;
	mov.b32 	%r378, 0;
	mov.u32 	%r385, %r378;
	@%p23 bra 	$L__BB0_33;
	and.b32  	%r378, %r59, -16;
	and.b32  	%r233, %r387, -16;
	neg.s32 	%r372, %r233;
	add.s64 	%rd118, %rd48, 7;
	mov.b32 	%r385, 0;
$L__BB0_32:
	.pragma "nounroll";
	ld.u8 	%rs16, [%rd118+-7];
	setp.eq.s16 	%p24, %rs16, 33;
	ld.u8 	%rs19, [%rd118+-6];
	setp.eq.s16 	%p25, %rs19, 33;
	ld.u8 	%rs22, [%rd118+-5];
	setp.eq.s16 	%p26, %rs22, 33;
	ld.u8 	%rs25, [%rd118+-4];
	setp.eq.s16 	%p27, %rs25, 33;
	ld.u8 	%rs28, [%rd118+-3];
	setp.eq.s16 	%p28, %rs28, 33;
	ld.u8 	%rs31, [%rd118+-2];
	setp.eq.s16 	%p29, %rs31, 33;
	ld.u8 	%rs34, [%rd118+-1];
	setp.eq.s16 	%p30, %rs34, 33;
	ld.u8 	%rs37, [%rd118];
	setp.eq.s16 	%p31, %rs37, 33;
	ld.u8 	%rs40, [%rd118+1];
	setp.eq.s16 	%p32, %rs40, 33;
	ld.u8 	%rs43, [%rd118+2];
	setp.eq.s16 	%p33, %rs43, 33;
	ld.u8 	%rs46, [%rd118+3];
	setp.eq.s16 	%p34, %rs46, 33;
	ld.u8 	%rs49, [%rd118+4];
	setp.eq.s16 	%p35, %rs49, 33;
	ld.u8 	%rs52, [%rd118+5];
	setp.eq.s16 	%p36, %rs52, 33;
	ld.u8 	%rs55, [%rd118+6];
	setp.eq.s16 	%p37, %rs55, 33;
	ld.u8 	%rs58, [%rd118+7];
	setp.eq.s16 	%p38, %rs58, 33;
	ld.u8 	%rs61, [%rd118+8];
	setp.eq.s16 	%p39, %rs61, 33;
	selp.b32 	%r234, %r385, 1, %p24;
	selp.b32 	%r235, %r234, 1, %p25;
	selp.b32 	%r236, %r235, 1, %p26;
	selp.b32 	%r237, %r236, 1, %p27;
	selp.b32 	%r238, %r237, 1, %p28;
	selp.b32 	%r239, %r238, 1, %p29;
	selp.b32 	%r240, %r239, 1, %p30;
	selp.b32 	%r241, %r240, 1, %p31;
	selp.b32 	%r242, %r241, 1, %p32;
	selp.b32 	%r243, %r242, 1, %p33;
	selp.b32 	%r244, %r243, 1, %p34;
	selp.b32 	%r245, %r244, 1, %p35;
	selp.b32 	%r246, %r245, 1, %p36;
	selp.b32 	%r247, %r246, 1, %p37;
	selp.b32 	%r248, %r247, 1, %p38;
	selp.b32 	%r385, %r248, 1, %p39;
	add.s32 	%r372, %r372, 16;
	add.s64 	%rd118, %rd118, 16;
	setp.ne.s32 	%p40, %r372, 0;
	@%p40 bra 	$L__BB0_32;
$L__BB0_33:
	setp.eq.s32 	%p41, %r60, 0;
	@%p41 bra 	$L__BB0_42;
	and.b32  	%r70, %r59, 7;
	setp.lt.u32 	%p42, %r60, 8;
	@%p42 bra 	$L__BB0_36;
	cvt.u64.u32 	%rd75, %r378;
	add.s64 	%rd76, %rd48, %rd75;
	ld.u8 	%rs62, [%rd76];
	setp.eq.s16 	%p43, %rs62, 33;
	ld.u8 	%rs65, [%rd76+1];
	setp.eq.s16 	%p44, %rs65, 33;
	ld.u8 	%rs68, [%rd76+2];
	setp.eq.s16 	%p45, %rs68, 33;
	ld.u8 	%rs71, [%rd76+3];
	setp.eq.s16 	%p46, %rs71, 33;
	ld.u8 	%rs74, [%rd76+4];
	setp.eq.s16 	%p47, %rs74, 33;
	ld.u8 	%rs77, [%rd76+5];
	setp.eq.s16 	%p48, %rs77, 33;
	ld.u8 	%rs80, [%rd76+6];
	setp.eq.s16 	%p49, %rs80, 33;
	ld.u8 	%rs83, [%rd76+7];
	setp.eq.s16 	%p50, %rs83, 33;
	selp.b32 	%r250, %r385, 1, %p43;
	selp.b32 	%r251, %r250, 1, %p44;
	selp.b32 	%r252, %r251, 1, %p45;
	selp.b32 	%r253, %r252, 1, %p46;
	selp.b32 	%r254, %r253, 1, %p47;
	selp.b32 	%r255, %r254, 1, %p48;
	selp.b32 	%r256, %r255, 1, %p49;
	selp.b32 	%r385, %r256, 1, %p50;
	add.s32 	%r378, %r378, 8;
$L__BB0_36:
	setp.eq.s32 	%p51, %r70, 0;
	@%p51 bra 	$L__BB0_42;
	setp.lt.u32 	%p52, %r70, 4;
	@%p52 bra 	$L__BB0_39;
	cvt.u64.u32 	%rd77, %r378;
	add.s64 	%rd78, %rd48, %rd77;
	ld.u8 	%rs84, [%rd78];
	setp.eq.s16 	%p53, %rs84, 33;
	ld.u8 	%rs87, [%rd78+1];
	setp.eq.s16 	%p54, %rs87, 33;
	ld.u8 	%rs90, [%rd78+2];
	setp.eq.s16 	%p55, %rs90, 33;
	ld.u8 	%rs93, [%rd78+3];
	setp.eq.s16 	%p56, %rs93, 33;
	selp.b32 	%r258, %r385, 1, %p53;
	selp.b32 	%r259, %r258, 1, %p54;
	selp.b32 	%r260, %r259, 1, %p55;
	selp.b32 	%r385, %r260, 1, %p56;
	add.s32 	%r378, %r378, 4;
$L__BB0_39:
	and.b32  	%r261, %r59, 3;
	setp.eq.s32 	%p57, %r261, 0;
	@%p57 bra 	$L__BB0_42;
	cvt.u64.u32 	%rd79, %r378;
	add.s64 	%rd119, %rd48, %rd79;
	and.b32  	%r262, %r387, 3;
	neg.s32 	%r383, %r262;
$L__BB0_41:
	.pragma "nounroll";
	ld.u8 	%rs94, [%rd119];
	setp.eq.s16 	%p58, %rs94, 33;
	selp.b32 	%r385, %r385, 1, %p58;
	add.s64 	%rd119, %rd119, 1;
	add.s32 	%r383, %r383, 1;
	setp.ne.s32 	%p59, %r383, 0;
	@%p59 bra 	$L__BB0_41;
$L__BB0_42:
	setp.eq.s32 	%p80, %r385, 0;
$L__BB0_43:
	setp.lt.u32 	%p60, %r55, 3;
	not.pred 	%p61, %p80;
	or.pred  	%p62, %p61, %p60;
	@%p62 bra 	$L__BB0_45;
	st.local.u32 	[%rd1], %r59;
	mov.u64 	%rd80, $str$2;
	cvta.global.u64 	%rd81, %rd80;
	add.u64 	%rd82, %SP, 0;
	{ // callseq 4, 0
	.param .b64 param0;
	st.param.b64 	[param0], %rd81;
	.param .b64 param1;
	st.param.b64 	[param1], %rd82;
	.param .b32 retval0;
	call.uni (retval0), 
	vprintf, 
	(
	param0, 
	param1
	);
	ld.param.b32 	%r263, [retval0];
	} // callseq 4
$L__BB0_45:
	ld.u8 	%rs95, [%rd17+-1];
	setp.ne.s16 	%p63, %rs95, 32;
	@%p63 bra 	$L__BB0_71;
	{ // callseq 5, 0
	.param .b64 param0;
	st.param.b64 	[param0], %rd16;
	.param .b64 retval0;
	call.uni (retval0), 
	malloc, 
	(
	param0
	);
	ld.param.b64 	%rd83, [retval0];
	} // callseq 5
	setp.eq.s32 	%p64, %r55, 0;
	@%p64 bra 	$L__BB0_53;
	and.b32  	%r265, %r55, 3;
	setp.eq.s32 	%p65, %r265, 0;
	mov.u32 	%r388, %r55;
	@%p65 bra 	$L__BB0_50;
	neg.s32 	%r386, %r265;
	mov.u64 	%rd120, %rd83;
$L__BB0_49:
	.pragma "nounroll";
	mov.u32 	%r388, %r387;
	cvt.u64.u32 	%rd84, %r388;
	add.s64 	%rd85, %rd48, %rd84;
	ld.u8 	%rs96, [%rd85];
	st.u8 	[%rd120], %rs96;
	add.s64 	%rd120, %rd120, 1;
	add.s32 	%r387, %r388, -1;
	add.s32 	%r386, %r386, 1;
	setp.ne.s32 	%p66, %r386, 0;
	@%p66 bra 	$L__BB0_49;
$L__BB0_50:
	setp.lt.u32 	%p67, %r55, 4;
	@%p67 bra 	$L__BB0_53;
	add.s32 	%r390, %r388, 4;
	sub.s32 	%r389, %r54, %r388;
	add.s32 	%r267, %r388, -1;
	cvt.u64.u32 	%rd86, %r267;
	add.s64 	%rd121, %rd48, %rd86;
$L__BB0_52:
	ld.u8 	%rs97, [%rd121];
	add.s32 	%r268, %r389, -1;
	cvt.u64.u32 	%rd87, %r268;
	add.s64 	%rd88, %rd83, %rd87;
	st.u8 	[%rd88], %rs97;
	add.s32 	%r269, %r390, -6;
	cvt.u64.u32 	%rd89, %r269;
	add.s64 	%rd90, %rd48, %rd89;
	ld.u8 	%rs98, [%rd90];
	cvt.u64.u32 	%rd91, %r389;
	add.s64 	%rd92, %rd83, %rd91;
	st.u8 	[%rd92], %rs98;
	add.s32 	%r270, %r390, -7;
	cvt.u64.u32 	%rd93, %r270;
	add.s64 	%rd94, %rd48, %rd93;
	ld.u8 	%rs99, [%rd94];
	add.s32 	%r271, %r389, 1;
	cvt.u64.u32 	%rd95, %r271;
	add.s64 	%rd96, %rd83, %rd95;
	st.u8 	[%rd96], %rs99;
	add.s32 	%r272, %r390, -8;
	cvt.u64.u32 	%rd97, %r272;
	add.s64 	%rd98, %rd48, %rd97;
	ld.u8 	%rs100, [%rd98];
	add.s32 	%r273, %r389, 2;
	cvt.u64.u32 	%rd99, %r273;
	add.s64 	%rd100, %rd83, %rd99;
	st.u8 	[%rd100], %rs100;
	add.s32 	%r390, %r390, -4;
	add.s32 	%r389, %r389, 4;
	add.s64 	%rd121, %rd121, -4;
	setp.gt.s32 	%p68, %r390, 4;
	@%p68 bra 	$L__BB0_52;
$L__BB0_53:
	mov.b32 	%r392, 0;
	mov.b16 	%rs104, 3;
	mov.b32 	%r391, -1;
$L__BB0_54:
	mov.u32 	%r100, %r392;
	mov.u16 	%rs3, %rs104;
	mov.u32 	%r99, %r391;
	add.s32 	%r101, %r100, -1;
	cvt.u64.u32 	%rd101, %r100;
	add.s64 	%rd102, %rd83, %rd101;
	ld.u8 	%rs102, [%rd102];
	setp.ne.s16 	%p69, %rs102, 0;
	add.s32 	%r392, %r100, 1;
	add.s16 	%rs104, %rs3, 1;
	add.s32 	%r391, %r99, 1;
	@%p69 bra 	$L__BB0_54;
	setp.lt.u32 	%p70, %r100, 2;
	mov.b32 	%r406, 0;
	@%p70 bra 	$L__BB0_68;
	add.s32 	%r279, %r100, -2;
	and.b32  	%r104, %r101, 15;
	setp.lt.u32 	%p71, %r279, 15;
	mov.b32 	%r399, 0;
	mov.u32 	%r406, %r399;
	@%p71 bra 	$L__BB0_59;
	and.b32  	%r399, %r101, -16;
	and.b32  	%r281, %r99, -16;
	neg.s32 	%r393, %r281;
	add.s64 	%rd122, %rd83, 7;
	mov.b32 	%r406, 0;
$L__BB0_58:
	.pragma "nounroll";
	ld.s8 	%r282, [%rd122+-7];
	mad.lo.s32 	%r283, %r406, 31, %r282;
	ld.s8 	%r284, [%rd122+-6];
	mad.lo.s32 	%r285, %r283, 31, %r284;
	ld.s8 	%r286, [%rd122+-5];
	mad.lo.s32 	%r287, %r285, 31, %r286;
	ld.s8 	%r288, [%rd122+-4];
	mad.lo.s32 	%r289, %r287, 31, %r288;
	ld.s8 	%r290, [%rd122+-3];
	mad.lo.s32 	%r291, %r289, 31, %r290;
	ld.s8 	%r292, [%rd122+-2];
	mad.lo.s32 	%r293, %r291, 31, %r292;
	ld.s8 	%r294, [%rd122+-1];
	mad.lo.s32 	%r295, %r293, 31, %r294;
	ld.s8 	%r296, [%rd122];
	mad.lo.s32 	%r297, %r295, 31, %r296;
	ld.s8 	%r298, [%rd122+1];
	mad.lo.s32 	%r299, %r297, 31, %r298;
	ld.s8 	%r300, [%rd122+2];
	mad.lo.s32 	%r301, %r299, 31, %r300;
	ld.s8 	%r302, [%rd122+3];
	mad.lo.s32 	%r303, %r301, 31, %r302;
	ld.s8 	%r304, [%rd122+4];
	mad.lo.s32 	%r305, %r303, 31, %r304;
	ld.s8 	%r306, [%rd122+5];
	mad.lo.s32 	%r307, %r305, 31, %r306;
	ld.s8 	%r308, [%rd122+6];
	mad.lo.s32 	%r309, %r307, 31, %r308;
	ld.s8 	%r310, [%rd122+7];
	mad.lo.s32 	%r311, %r309, 31, %r310;
	ld.s8 	%r312, [%rd122+8];
	mad.lo.s32 	%r406, %r311, 31, %r312;
	add.s32 	%r393, %r393, 16;
	add.s64 	%rd122, %rd122, 16;
	setp.ne.s32 	%p72, %r393, 0;
	@%p72 bra 	$L__BB0_58;
$L__BB0_59:
	setp.eq.s32 	%p73, %r104, 0;
	@%p73 bra 	$L__BB0_68;
	and.b32  	%r114, %r101, 7;
	setp.lt.u32 	%p74, %r104, 8;
	@%p74 bra 	$L__BB0_62;
	cvt.u64.u32 	%rd103, %r399;
	add.s64 	%rd104, %rd83, %rd103;
	ld.s8 	%r314, [%rd104];
	mad.lo.s32 	%r315, %r406, 31, %r314;
	ld.s8 	%r316, [%rd104+1];
	mad.lo.s32 	%r317, %r315, 31, %r316;
	ld.s8 	%r318, [%rd104+2];
	mad.lo.s32 	%r319, %r317, 31, %r318;
	ld.s8 	%r320, [%rd104+3];
	mad.lo.s32 	%r321, %r319, 31, %r320;
	ld.s8 	%r322, [%rd104+4];
	mad.lo.s32 	%r323, %r321, 31, %r322;
	ld.s8 	%r324, [%rd104+5];
	mad.lo.s32 	%r325, %r323, 31, %r324;
	ld.s8 	%r326, [%rd104+6];
	mad.lo.s32 	%r327, %r325, 31, %r326;
	ld.s8 	%r328, [%rd104+7];
	mad.lo.s32 	%r406, %r327, 31, %r328;
	add.s32 	%r399, %r399, 8;
$L__BB0_62:
	setp.eq.s32 	%p75, %r114, 0;
	@%p75 bra 	$L__BB0_68;
	setp.lt.u32 	%p76, %r114, 4;
	@%p76 bra 	$L__BB0_65;
	cvt.u64.u32 	%rd105, %r399;
	add.s64 	%rd106, %rd83, %rd105;
	ld.s8 	%r330, [%rd106];
	mad.lo.s32 	%r331, %r406, 31, %r330;
	ld.s8 	%r332, [%rd106+1];
	mad.lo.s32 	%r333, %r331, 31, %r332;
	ld.s8 	%r334, [%rd106+2];
	mad.lo.s32 	%r335, %r333, 31, %r334;
	ld.s8 	%r336, [%rd106+3];
	mad.lo.s32 	%r406, %r335, 31, %r336;
	add.s32 	%r399, %r399, 4;
$L__BB0_65:
	and.b32  	%r337, %r101, 3;
	setp.eq.s32 	%p77, %r337, 0;
	@%p77 bra 	$L__BB0_68;
	cvt.u64.u32 	%rd107, %r399;
	add.s64 	%rd123, %rd83, %rd107;
	cvt.u32.u16 	%r338, %rs3;
	and.b32  	%r339, %r338, 3;
	neg.s32 	%r404, %r339;
$L__BB0_67:
	.pragma "nounroll";
	ld.s8 	%r340, [%rd123];
	mad.lo.s32 	%r406, %r406, 31, %r340;
	add.s64 	%rd123, %rd123, 1;
	add.s32 	%r404, %r404, 1;
	setp.ne.s32 	%p78, %r404, 0;
	@%p78 bra 	$L__BB0_67;
$L__BB0_68:
	setp.ne.s32 	%p79, %r406, %r131;
	@%p79 bra 	$L__BB0_70;
	st.local.u32 	[%rd1], %r131;
	st.local.u64 	[%rd1+8], %rd48;
	mov.u64 	%rd108, $str$3;
	cvta.global.u64 	%rd109, %rd108;
	add.u64 	%rd110, %SP, 0;
	{ // callseq 6, 0
	.param .b64 param0;
	st.param.b64 	[param0], %rd109;
	.param .b64 param1;
	st.param.b64 	[param1], %rd110;
	.param .b32 retval0;
	call.uni (retval0), 
	vprintf, 
	(
	param0, 
	param1
	);
	ld.param.b32 	%r341, [retval0];
	} // callseq 6
$L__BB0_70:
	{ // callseq 7, 0
	.param .b64 param0;
	st.param.b64 	[param0], %rd83;
	call.uni 
	free, 
	(
	param0
	);
	} // callseq 7
$L__BB0_71:
	{ // callseq 9, 0
	.param .b64 param0;
	st.param.b64 	[param0], %rd48;
	call.uni 
	free, 
	(
	param0
	);
	} // callseq 9
	ret;
$L__BB0_72:
	st.local.u32 	[%rd1], %r131;
	st.local.u64 	[%rd1+8], %rd48;
	mov.u64 	%rd111, $str$1;
	cvta.global.u64 	%rd112, %rd111;
	{ // callseq 8, 0
	.param .b64 param0;
	st.param.b64 	[param0], %rd112;
	.param .b64 param1;
	st.param.b64 	[param1], %rd36;
	.param .b32 retval0;
	call.uni (retval0), 
	vprintf, 
	(
	param0, 
	param1
	);
	ld.param.b32 	%r343, [retval0];
	} // callseq 8
	bra.uni 	$L__BB0_71;

}


// ===== COMPILED SASS (sm_100) =====

	.target	sm_100

	.elftype	@"ET_EXEC"


//--------------------- .note.nv.tkinfo           --------------------------
	.section	.note.nv.tkinfo,"",@"SHT_NOTE"
	.sectionflags	@"SHF_NOTE_NV_TKINFO"
	.tkinfo
        /*0018*/ 	.word	0x00000002
        /*0030*/ 	.string	""
        /*0030*/ 	.string	"ptxas"
        /*0030*/ 	.string	"Cuda compilation tools, release 13.0, V13.0.88"
        /*0030*/ 	.string	"Build cuda_13.0.r13.0/compiler.36424714_0"
        /*0030*/ 	.string	"-arch sm_100 -m 64 "



//--------------------- .note.nv.cuinfo           --------------------------
	.section	.note.nv.cuinfo,"",@"SHT_NOTE"
	.sectionflags	@"SHF_NOTE_NV_CUINFO"
        /*0018*/ 	.short	0x0002
        /*001a*/ 	.short	0x0064
        /*001c*/ 	.short	0x0082
	.zero		2


//--------------------- .nv.info                  --------------------------
	.section	.nv.info,"",@"SHT_CUDA_INFO"
	.align	4


	//----- nvinfo : EIATTR_REGCOUNT
	.align		4
        /*0000*/ 	.byte	0x04, 0x2f
        /*0002*/ 	.short	(.L_5 - .L_4)
	.align		4
.L_4:
        /*0004*/ 	.word	index@(_Z14findcollisionsii)
        /*0008*/ 	.word	0x0000001f


	//----- nvinfo : EIATTR_FRAME_SIZE
	.align		4
.L_5:
        /*000c*/ 	.byte	0x04, 0x11
        /*000e*/ 	.short	(.L_7 - .L_6)
	.align		4
.L_6:
        /*0010*/ 	.word	index@(_Z14findcollisionsii)
        /*0014*/ 	.word	0x00000010


	//----- nvinfo : EIATTR_MIN_STACK_SIZE
	.align		4
.L_7:
        /*0018*/ 	.byte	0x04, 0x12
        /*001a*/ 	.short	(.L_9 - .L_8)
	.align		4
.L_8:
        /*001c*/ 	.word	index@(_Z14findcollisionsii)
        /*0020*/ 	.word	0x00000010
.L_9:


//--------------------- .nv.compat                --------------------------
	.section	.nv.compat,"",@"SHT_CUDA_COMPAT_INFO"
	.align	4
        /*0000*/ 	.byte	0x02, 0x09, 0x00, 0x00, 0x02, 0x02, 0x01, 0x00, 0x02, 0x05, 0x05, 0x00, 0x03, 0x07, 0x01, 0x01
        /*0010*/ 	.byte	0x02, 0x03, 0x00, 0x00, 0x02, 0x06, 0x01, 0x00, 0x04, 0x0b, 0x08, 0x00, 0x09, 0x00, 0x00, 0x00
        /*0020*/ 	.byte	0x00, 0x00, 0x00, 0x00


//--------------------- .nv.info._Z14findcollisionsii --------------------------
	.section	.nv.info._Z14findcollisionsii,"",@"SHT_CUDA_INFO"
	.sectionflags	@""
	.align	4


	//----- nvinfo : EIATTR_CUDA_API_VERSION
	.align		4
        /*0000*/ 	.byte	0x04, 0x37
        /*0002*/ 	.short	(.L_11 - .L_10)
.L_10:
        /*0004*/ 	.word	0x00000082


	//----- nvinfo : EIATTR_KPARAM_INFO
	.align		4
.L_11:
        /*0008*/ 	.byte	0x04, 0x17
        /*000a*/ 	.short	(.L_13 - .L_12)
.L_12:
        /*000c*/ 	.word	0x00000000
        /*0010*/ 	.short	0x0001
        /*0012*/ 	.short	0x0004
        /*0014*/ 	.byte	0x00, 0xf0, 0x11, 0x00


	//----- nvinfo : EIATTR_KPARAM_INFO
	.align		4
.L_13:
        /*0018*/ 	.byte	0x04, 0x17
        /*001a*/ 	.short	(.L_15 - .L_14)
.L_14:
        /*001c*/ 	.word	0x00000000
        /*0020*/ 	.short	0x0000
        /*0022*/ 	.short	0x0000
        /*0024*/ 	.byte	0x00, 0xf0, 0x11, 0x00


	//----- nvinfo : EIATTR_SPARSE_MMA_MASK
	.align		4
.L_15:
        /*0028*/ 	.byte	0x03, 0x50
        /*002a*/ 	.short	0x0000


	//----- nvinfo : EIATTR_MAXREG_COUNT
	.align		4
        /*002c*/ 	.byte	0x03, 0x1b
        /*002e*/ 	.short	0x00ff


	//----- nvinfo : EIATTR_EXTERNS
	.align		4
        /*0030*/ 	.byte	0x04, 0x0f
        /*0032*/ 	.short	(.L_17 - .L_16)


	//   ....[0]....
	.align		4
.L_16:
        /*0034*/ 	.word	index@(malloc)


	//   ....[1]....
	.align		4
        /*0038*/ 	.word	index@(free)


	//   ....[2]....
	.align		4
        /*003c*/ 	.word	index@(vprintf)


	//----- nvinfo : EIATTR_MERCURY_ISA_VERSION
	.align		4
.L_17:
        /*0040*/ 	.byte	0x03, 0x5f
        /*0042*/ 	.short	0x0101


	//----- nvinfo : EIATTR_VRC_CTA_INIT_COUNT
	.align		4
        /*0044*/ 	.byte	0x02, 0x4a
	.zero		1
	.zero		1


	//----- nvinfo : EIATTR_SYSCALL_OFFSETS
	.align		4
        /*0048*/ 	.byte	0x04, 0x46
        /*004a*/ 	.short	(.L_19 - .L_18)


	//   ....[0]....
.L_18:
        /*004c*/ 	.word	0x000001f0


	//   ....[1]....
        /*0050*/ 	.word	0x00000290


	//   ....[2]....
        /*0054*/ 	.word	0x00000440


	//   ....[3]....
        /*0058*/ 	.word	0x00000940


	//   ....[4]....
        /*005c*/ 	.word	0x00001270


	//   ....[5]....
        /*0060*/ 	.word	0x00001d80


	//   ....[6]....
        /*0064*/ 	.word	0x00001e20


	//   ....[7]....
        /*0068*/ 	.word	0x00002c00


	//   ....[8]....
        /*006c*/ 	.word	0x00002c70


	//   ....[9]....
        /*0070*/ 	.word	0x00002ce0


	//----- nvinfo : EIATTR_EXIT_INSTR_OFFSETS
	.align		4
.L_19:
        /*0074*/ 	.byte	0x04, 0x1c
        /*0076*/ 	.short	(.L_21 - .L_20)


	//   ....[0]....
.L_20:
        /*0078*/ 	.word	0x00002cf0


	//----- nvinfo : EIATTR_CRS_STACK_SIZE
	.align		4
.L_21:
        /*007c*/ 	.byte	0x04, 0x1e
        /*007e*/ 	.short	(.L_23 - .L_22)
.L_22:
        /*0080*/ 	.word	0x00000000


	//----- nvinfo : EIATTR_CBANK_PARAM_SIZE
	.align		4
.L_23:
        /*0084*/ 	.byte	0x03, 0x19
        /*0086*/ 	.short	0x0008


	//----- nvinfo : EIATTR_PARAM_CBANK
	.align		4
        /*0088*/ 	.byte	0x04, 0x0a
        /*008a*/ 	.short	(.L_25 - .L_24)
	.align		4
.L_24:
        /*008c*/ 	.word	index@(.nv.constant0._Z14findcollisionsii)
        /*0090*/ 	.short	0x0380
        /*0092*/ 	.short	0x0008


	//----- nvinfo : EIATTR_SW_WAR
	.align		4
.L_25:
        /*0094*/ 	.byte	0x04, 0x36
        /*0096*/ 	.short	(.L_27 - .L_26)
.L_26:
        /*0098*/ 	.word	0x00000008
.L_27:


//--------------------- .nv.callgraph             --------------------------
	.section	.nv.callgraph,"",@"SHT_CUDA_CALLGRAPH"
	.align	4
	.sectionentsize	8
	.align		4
        /*0000*/ 	.word	0x00000000
	.align		4
        /*0004*/ 	.word	0xffffffff
	.align		4
        /*0008*/ 	.word	index@(_Z14findcollisionsii)
	.align		4
        /*000c*/ 	.word	index@(free)
	.align		4
        /*0010*/ 	.word	index@(_Z14findcollisionsii)
	.align		4
        /*0014*/ 	.word	index@(malloc)
	.align		4
        /*0018*/ 	.word	index@(_Z14findcollisionsii)
	.align		4
        /*001c*/ 	.word	index@(vprintf)
	.align		4
        /*0020*/ 	.word	0x00000000
	.align		4
        /*0024*/ 	.word	0xfffffffe
	.align		4
        /*0028*/ 	.word	0x00000000
	.align		4
        /*002c*/ 	.word	0xfffffffd
	.align		4
        /*0030*/ 	.word	0x00000000
	.align		4
        /*0034*/ 	.word	0xfffffffc


//--------------------- .nv.constant4             --------------------------
	.section	.nv.constant4,"a",@progbits
	.align	8
	.align		8
.nv.constant4:
        /*0000*/ 	.dword	malloc
	.align		8
        /*0008*/ 	.dword	free
	.align		8
        /*0010*/ 	.dword	vprintf
	.align		8
        /*0018*/ 	.dword	$str
	.align		8
        /*0020*/ 	.dword	$str$1
	.align		8
        /*0028*/ 	.dword	$str$2
	.align		8
        /*0030*/ 	.dword	$str$3


//--------------------- .text._Z14findcollisionsii --------------------------
	.section	.text._Z14findcollisionsii,"ax",@progbits
	.align	128
        .global         _Z14findcollisionsii
        .type           _Z14findcollisionsii,@function
        .size           _Z14findcollisionsii,(.L_x_70 - _Z14findcollisionsii)
        .other          _Z14findcollisionsii,@"STO_CUDA_ENTRY STV_DEFAULT"
_Z14findcollisionsii:
.text._Z14findcollisionsii:
[----:B------:R-:W0:Y:S01]  /*0000*/  LDC R1, c[0x0][0x37c] ;  /* 0x0000df00ff017b82 */ /* 0x000e220000000800 */
[----:B------:R-:W1:Y:S01]  /*0010*/  S2R R3, SR_CTAID.X ;  /* 0x0000000000037919 */ /* 0x000e620000002500 */
[----:B------:R-:W2:Y:S01]  /*0020*/  LDCU UR5, c[0x0][0x2fc] ;  /* 0x00005f80ff0577ac */ /* 0x000ea20008000800 */
[----:B------:R-:W-:Y:S01]  /*0030*/  IMAD.MOV.U32 R17, RZ, RZ, RZ ;  /* 0x000000ffff117224 */ /* 0x000fe200078e00ff */
[----:B------:R-:W-:Y:S01]  /*0040*/  BSSY.RECONVERGENT B6, `(.L_x_0) ;  /* 0x000001c000067945 */ /* 0x000fe20003800200 */
[----:B------:R-:W1:Y:S01]  /*0050*/  S2R R16, SR_TID.X ;  /* 0x0000000000107919 */ /* 0x000e620000002100 */
[----:B------:R-:W1:Y:S01]  /*0060*/  LDCU UR4, c[0x0][0x360] ;  /* 0x00006c00ff0477ac */ /* 0x000e620008000800 */
[----:B0-----:R-:W-:Y:S01]  /*0070*/  VIADD R1, R1, 0xfffffff0 ;  /* 0xfffffff001017836 */ /* 0x001fe20000000000 */
[----:B------:R-:W0:Y:S01]  /*0080*/  LDCU.64 UR36, c[0x0][0x358] ;  /* 0x00006b00ff2477ac */ /* 0x000e220008000a00 */
[----:B-1----:R-:W-:Y:S01]  /*0090*/  IMAD.WIDE.U32 R16, R3, UR4, R16 ;  /* 0x0000000403107c25 */ /* 0x002fe2000f8e0010 */
[----:B------:R-:W1:Y:S03]  /*00a0*/  LDCU UR4, c[0x0][0x2f8] ;  /* 0x00005f00ff0477ac */ /* 0x000e660008000800 */
[----:B------:R-:W-:-:S02]  /*00b0*/  IMAD R5, R17, 0x3a2e9c6d, RZ ;  /* 0x3a2e9c6d11057824 */ /* 0x000fc400078e02ff */
[----:B------:R-:W-:-:S04]  /*00c0*/  IMAD.WIDE.U32 R2, R16, 0x3a2e9c6d, RZ ;  /* 0x3a2e9c6d10027825 */ /* 0x000fc800078e00ff */
[----:B------:R-:W-:-:S04]  /*00d0*/  IMAD R5, R16, -0x71b831be, R5 ;  /* 0x8e47ce4210057824 */ /* 0x000fc800078e0205 */
[----:B------:R-:W-:-:S05]  /*00e0*/  IMAD.IADD R3, R3, 0x1, R5 ;  /* 0x0000000103037824 */ /* 0x000fca00078e0205 */
[----:B------:R-:W-:Y:S02]  /*00f0*/  SHF.R.W.U32 R0, R2, 0x9, R3 ;  /* 0x0000000902007819 */ /* 0x000fe40000001e03 */
[----:B------:R-:W-:Y:S02]  /*0100*/  SHF.R.W.U32 R3, R3, 0x9, R2 ;  /* 0x0000000903037819 */ /* 0x000fe40000001e02 */
[----:B------:R-:W-:Y:S02]  /*0110*/  ISETP.GT.U32.AND P0, PT, R0, 0x4b82fa09, PT ;  /* 0x4b82fa090000780c */ /* 0x000fe40003f04070 */
[----:B-1----:R-:W-:Y:S02]  /*0120*/  IADD3 R2, P1, PT, R1, UR4, RZ ;  /* 0x0000000401027c10 */ /* 0x002fe4000ff3e0ff */
[----:B------:R-:W-:-:S03]  /*0130*/  ISETP.GT.U32.AND.EX P0, PT, R3, 0x4, PT, P0 ;  /* 0x000000040300780c */ /* 0x000fc60003f04100 */
[----:B--2---:R-:W-:-:S10]  /*0140*/  IMAD.X R22, RZ, RZ, UR5, P1 ;  /* 0x00000005ff167e24 */ /* 0x004fd400088e06ff */
[----:B0-----:R-:W-:Y:S05]  /*0150*/  @P0 BRA `(.L_x_1) ;  /* 0x0000000000280947 */ /* 0x001fea0003800000 */
[----:B------:R-:W-:Y:S01]  /*0160*/  MOV R0, 0x10 ;  /* 0x0000001000007802 */ /* 0x000fe20000000f00 */
[----:B------:R0:W-:Y:S01]  /*0170*/  STL.64 [R1], R16 ;  /* 0x0000001001007387 */ /* 0x0001e20000100a00 */
[----:B------:R-:W1:Y:S01]  /*0180*/  LDCU.64 UR4, c[0x4][0x18] ;  /* 0x01000300ff0477ac */ /* 0x000e620008000a00 */
[----:B------:R-:W-:Y:S01]  /*0190*/  IMAD.MOV.U32 R6, RZ, RZ, R2 ;  /* 0x000000ffff067224 */ /* 0x000fe200078e0002 */
[----:B------:R0:W2:Y:S01]  /*01a0*/  LDC.64 R8, c[0x4][R0] ;  /* 0x0100000000087b82 */ /* 0x0000a20000000a00 */
[----:B------:R-:W-:Y:S02]  /*01b0*/  IMAD.MOV.U32 R7, RZ, RZ, R22 ;  /* 0x000000ffff077224 */ /* 0x000fe400078e0016 */
[----:B-1----:R-:W-:Y:S01]  /*01c0*/  IMAD.U32 R4, RZ, RZ, UR4 ;  /* 0x00000004ff047e24 */ /* 0x002fe2000f8e00ff */
[----:B0-----:R-:W-:-:S07]  /*01d0*/  MOV R5, UR5 ;  /* 0x0000000500057c02 */ /* 0x001fce0008000f00 */
[----:B------:R-:W-:-:S07]  /*01e0*/  LEPC R20, `(.L_x_1) ;  /* 0x000000001014794e */ /* 0x000fce0000000000 */
[----:B--2---:R-:W-:Y:S05]  /*01f0*/  CALL.ABS.NOINC R8 ;  /* 0x0000000008007343 */ /* 0x004fea0003c00000 */
.L_x_1:
[----:B------:R-:W-:Y:S05]  /*0200*/  BSYNC.RECONVERGENT B6 ;  /* 0x0000000000067941 */ /* 0x000fea0003800200 */
.L_x_0:
[----:B------:R-:W-:Y:S01]  /*0210*/  MOV R0, 0x0 ;  /* 0x0000000000007802 */ /* 0x000fe20000000f00 */
[----:B------:R-:W-:Y:S02]  /*0220*/  IMAD.MOV.U32 R27, RZ, RZ, R16 ;  /* 0x000000ffff1b7224 */ /* 0x000fe400078e0010 */
[----:B------:R-:W-:Y:S02]  /*0230*/  HFMA2 R16, -RZ, RZ, 0, 0 ;  /* 0x00000000ff107431 */ /* 0x000fe400000001ff */
[----:B------:R-:W-:Y:S01]  /*0240*/  IMAD.MOV.U32 R4, RZ, RZ, 0x64 ;  /* 0x00000064ff047424 */ /* 0x000fe200078e00ff */
[----:B------:R0:W1:Y:S01]  /*0250*/  LDC.64 R6, c[0x4][R0] ;  /* 0x0100000000067b82 */ /* 0x0000620000000a00 */
[----:B------:R-:W-:Y:S02]  /*0260*/  IMAD.MOV.U32 R5, RZ, RZ, RZ ;  /* 0x000000ffff057224 */ /* 0x000fe400078e00ff */
[----:B------:R-:W-:-:S07]  /*0270*/  IMAD.MOV.U32 R17, RZ, RZ, 0x1 ;  /* 0x00000001ff117424 */ /* 0x000fce00078e00ff */
[----:B------:R-:W-:-:S07]  /*0280*/  LEPC R20, `(.L_x_2) ;  /* 0x000000001014794e */ /* 0x000fce0000000000 */
[----:B01----:R-:W-:Y:S05]  /*0290*/  CALL.ABS.NOINC R6 ;  /* 0x0000000006007343 */ /* 0x003fea0003c00000 */
.L_x_2:
[----:B------:R-:W-:Y:S01]  /*02a0*/  BSSY.RECONVERGENT B0, `(.L_x_3) ;  /* 0x0000014000007945 */ /* 0x000fe20003800200 */
[----:B------:R-:W-:Y:S02]  /*02b0*/  IMAD.MOV.U32 R19, RZ, RZ, R4 ;  /* 0x000000ffff137224 */ /* 0x000fe400078e0004 */
[----:B------:R-:W-:-:S07]  /*02c0*/  IMAD.MOV.U32 R18, RZ, RZ, R5 ;  /* 0x000000ffff127224 */ /* 0x000fce00078e0005 */
.L_x_4:
[----:B------:R-:W-:Y:S01]  /*02d0*/  IMAD.MOV.U32 R26, RZ, RZ, RZ ;  /* 0x000000ffff1a7224 */ /* 0x000fe200078e00ff */
[----:B0-----:R-:W-:Y:S01]  /*02e0*/  IADD3 R4, P0, PT, R16, R19, RZ ;  /* 0x0000001310047210 */ /* 0x001fe20007f1e0ff */
[C---:B------:R-:W-:Y:S02]  /*02f0*/  VIADD R6, R27.reuse, 0x5e ;  /* 0x0000005e1b067836 */ /* 0x040fe40000000000 */
[----:B------:R-:W-:-:S04]  /*0300*/  IMAD.HI R0, R27, -0x53896e7b, R26 ;  /* 0xac7691851b007827 */ /* 0x000fc800078e021a */
[----:B------:R-:W-:Y:S01]  /*0310*/  IMAD.X R5, RZ, RZ, R18, P0 ;  /* 0x000000ffff057224 */ /* 0x000fe200000e0612 */
[----:B------:R-:W-:Y:S01]  /*0320*/  SHF.R.U32.HI R3, RZ, 0x1f, R0 ;  /* 0x0000001fff037819 */ /* 0x000fe20000011600 */
[----:B------:R-:W-:Y:S01]  /*0330*/  IMAD.MOV.U32 R25, RZ, RZ, R16 ;  /* 0x000000ffff197224 */ /* 0x000fe200078e0010 */
[----:B------:R-:W-:Y:S01]  /*0340*/  ISETP.GT.U32.AND P0, PT, R6, 0xbc, PT ;  /* 0x000000bc0600780c */ /* 0x000fe20003f04070 */
[----:B------:R-:W-:Y:S01]  /*0350*/  IMAD.MOV.U32 R23, RZ, RZ, R17 ;  /* 0x000000ffff177224 */ /* 0x000fe200078e0011 */
[----:B------:R-:W-:Y:S01]  /*0360*/  LEA.HI.SX32 R0, R0, R3, 0x1a ;  /* 0x0000000300007211 */ /* 0x000fe200078fd2ff */
[----:B------:R-:W-:Y:S02]  /*0370*/  VIADD R16, R16, 0x1 ;  /* 0x0000000110107836 */ /* 0x000fe40000000000 */
[----:B------:R-:W-:Y:S02]  /*0380*/  VIADD R17, R17, 0x1 ;  /* 0x0000000111117836 */ /* 0x000fe40000000000 */
[----:B------:R-:W-:Y:S01]  /*0390*/  IMAD R3, R0, -0x5f, R27 ;  /* 0xffffffa100037824 */ /* 0x000fe200078e021b */
[----:B------:R-:W-:-:S04]  /*03a0*/  MOV R27, R0 ;  /* 0x00000000001b7202 */ /* 0x000fc80000000f00 */
[----:B------:R-:W-:-:S05]  /*03b0*/  IADD3 R3, PT, PT, R3, 0x20, RZ ;  /* 0x0000002003037810 */ /* 0x000fca0007ffe0ff */
[----:B------:R0:W-:Y:S01]  /*03c0*/  ST.E.U8 desc[UR36][R4.64], R3 ;  /* 0x0000000304007985 */ /* 0x0001e2000c101124 */
[----:B------:R-:W-:Y:S05]  /*03d0*/  @P0 BRA `(.L_x_4) ;  /* 0xfffffffc00bc0947 */ /* 0x000fea000383ffff */
[----:B------:R-:W-:Y:S05]  /*03e0*/  BSYNC.RECONVERGENT B0 ;  /* 0x0000000000007941 */ /* 0x000fea0003800200 */
.L_x_3:
[----:B------:R-:W-:Y:S01]  /*03f0*/  MOV R0, 0x0 ;  /* 0x0000000000007802 */ /* 0x000fe20000000f00 */
[----:B0-----:R-:W-:Y:S02]  /*0400*/  VIADD R4, R25, 0x2 ;  /* 0x0000000219047836 */ /* 0x001fe40000000000 */
[----:B------:R-:W-:Y:S01]  /*0410*/  IMAD.MOV.U32 R5, RZ, RZ, RZ ;  /* 0x000000ffff057224 */ /* 0x000fe200078e00ff */
[----:B------:R0:W1:Y:S06]  /*0420*/  LDC.64 R6, c[0x4][R0] ;  /* 0x0100000000067b82 */ /* 0x00006c0000000a00 */
[----:B------:R-:W-:-:S07]  /*0430*/  LEPC R20, `(.L_x_5) ;  /* 0x000000001014794e */ /* 0x000fce0000000000 */
[----:B01----:R-:W-:Y:S05]  /*0440*/  CALL.ABS.NOINC R6 ;  /* 0x0000000006007343 */ /* 0x003fea0003c00000 */
.L_x_5:
[----:B------:R-:W-:Y:S01]  /*0450*/  LOP3.LUT R0, R25, 0x3, RZ, 0xc0, !PT ;  /* 0x0000000319007812 */ /* 0x000fe200078ec0ff */
[----:B------:R-:W-:Y:S01]  /*0460*/  BSSY.RECONVERGENT B0, `(.L_x_6) ;  /* 0x000001a000007945 */ /* 0x000fe20003800200 */
[----:B------:R-:W-:Y:S02]  /*0470*/  IMAD.MOV.U32 R16, RZ, RZ, R4 ;  /* 0x000000ffff107224 */ /* 0x000fe400078e0004 */
[----:B------:R-:W-:Y:S01]  /*0480*/  ISETP.NE.AND P0, PT, R0, 0x3, PT ;  /* 0x000000030000780c */ /* 0x000fe20003f05270 */
[----:B------:R-:W-:Y:S02]  /*0490*/  IMAD.MOV.U32 R17, RZ, RZ, R5 ;  /* 0x000000ffff117224 */ /* 0x000fe400078e0005 */
[----:B------:R-:W-:-:S10]  /*04a0*/  IMAD.MOV.U32 R8, RZ, RZ, R25 ;  /* 0x000000ffff087224 */ /* 0x000fd400078e0019 */
[----:B------:R-:W-:Y:S05]  /*04b0*/  @!P0 BRA `(.L_x_7) ;  /* 0x0000000000508947 */ /* 0x000fea0003800000 */
[----:B------:R-:W-:Y:S01]  /*04c0*/  LOP3.LUT R0, R23, 0x3, RZ, 0xc0, !PT ;  /* 0x0000000317007812 */ /* 0x000fe200078ec0ff */
[----:B------:R-:W-:Y:S01]  /*04d0*/  BSSY.RECONVERGENT B1, `(.L_x_8) ;  /* 0x0000011000017945 */ /* 0x000fe20003800200 */
[----:B------:R-:W-:Y:S01]  /*04e0*/  MOV R7, R16 ;  /* 0x0000001000077202 */ /* 0x000fe20000000f00 */
[----:B------:R-:W-:Y:S02]  /*04f0*/  IMAD.MOV.U32 R8, RZ, RZ, R17 ;  /* 0x000000ffff087224 */ /* 0x000fe400078e0011 */
[----:B------:R-:W-:Y:S02]  /*0500*/  IMAD.MOV.U32 R6, RZ, RZ, R23 ;  /* 0x000000ffff067224 */ /* 0x000fe400078e0017 */
[----:B------:R-:W-:-:S07]  /*0510*/  IMAD.MOV R0, RZ, RZ, -R0 ;  /* 0x000000ffff007224 */ /* 0x000fce00078e0a00 */
.L_x_9:
[----:B------:R-:W-:-:S05]  /*0520*/  VIADD R6, R6, 0xffffffff ;  /* 0xffffffff06067836 */ /* 0x000fca0000000000 */
[----:B0-----:R-:W-:-:S05]  /*0530*/  IADD3 R4, P0, PT, R6, R19, RZ ;  /* 0x0000001306047210 */ /* 0x001fca0007f1e0ff */
[----:B------:R-:W-:-:S05]  /*0540*/  IMAD.X R5, RZ, RZ, R18, P0 ;  /* 0x000000ffff057224 */ /* 0x000fca00000e0612 */
[----:B------:R0:W2:Y:S01]  /*0550*/  LD.E.U8 R3, desc[UR36][R4.64] ;  /* 0x0000002404037980 */ /* 0x0000a2000c101100 */
[----:B------:R-:W-:-:S05]  /*0560*/  VIADD R0, R0, 0x1 ;  /* 0x0000000100007836 */ /* 0x000fca0000000000 */
[----:B------:R-:W-:Y:S02]  /*0570*/  ISETP.NE.AND P0, PT, R0, RZ, PT ;  /* 0x000000ff0000720c */ /* 0x000fe40003f05270 */
[----:B0-----:R-:W-:Y:S01]  /*0580*/  MOV R4, R7 ;  /* 0x0000000700047202 */ /* 0x001fe20000000f00 */
[----:B------:R-:W-:Y:S01]  /*0590*/  IMAD.MOV.U32 R5, RZ, RZ, R8 ;  /* 0x000000ffff057224 */ /* 0x000fe200078e0008 */
[----:B------:R-:W-:-:S05]  /*05a0*/  IADD3 R7, P1, PT, R7, 0x1, RZ ;  /* 0x0000000107077810 */ /* 0x000fca0007f3e0ff */
[----:B------:R-:W-:Y:S01]  /*05b0*/  IMAD.X R8, RZ, RZ, R8, P1 ;  /* 0x000000ffff087224 */ /* 0x000fe200008e0608 */
[----:B--2---:R0:W-:Y:S03]  /*05c0*/  ST.E.U8 desc[UR36][R4.64], R3 ;  /* 0x0000000304007985 */ /* 0x0041e6000c101124 */
[----:B------:R-:W-:Y:S05]  /*05d0*/  @P0 BRA `(.L_x_9) ;  /* 0xfffffffc00d00947 */ /* 0x000fea000383ffff */
[----:B------:R-:W-:Y:S05]  /*05e0*/  BSYNC.RECONVERGENT B1 ;  /* 0x0000000000017941 */ /* 0x000fea0003800200 */
.L_x_8:
[----:B------:R-:W-:-:S07]  /*05f0*/  VIADD R8, R6, 0xffffffff ;  /* 0xffffffff06087836 */ /* 0x000fce0000000000 */
.L_x_7:
[----:B------:R-:W-:Y:S05]  /*0600*/  BSYNC.RECONVERGENT B0 ;  /* 0x0000000000007941 */ /* 0x000fea0003800200 */
.L_x_6:
[C---:B------:R-:W-:Y:S01]  /*0610*/  ISETP.GE.U32.AND P0, PT, R25.reuse, 0x3, PT ;  /* 0x000000031900780c */ /* 0x040fe20003f06070 */
[----:B------:R-:W-:Y:S01]  /*0620*/  BSSY.RECONVERGENT B0, `(.L_x_10) ;  /* 0x000002c000007945 */ /* 0x000fe20003800200 */
[----:B------:R-:W-:Y:S01]  /*0630*/  IADD3 R6, P1, PT, R25, R16, RZ ;  /* 0x0000001019067210 */ /* 0x000fe20007f3e0ff */
[----:B0-----:R-:W-:Y:S01]  /*0640*/  IMAD.MOV.U32 R3, RZ, RZ, 0xa ;  /* 0x0000000aff037424 */ /* 0x001fe200078e00ff */
[----:B------:R-:W-:Y:S02]  /*0650*/  MOV R0, 0x8 ;  /* 0x0000000800007802 */ /* 0x000fe40000000f00 */
[----:B------:R-:W-:-:S07]  /*0660*/  IADD3.X R7, PT, PT, RZ, R17, RZ, P1, !PT ;  /* 0x00000011ff077210 */ /* 0x000fce0000ffe4ff */
[----:B------:R-:W-:Y:S05]  /*0670*/  @!P0 BRA `(.L_x_11) ;  /* 0x0000000000988947 */ /* 0x000fea0003800000 */
[C---:B------:R-:W-:Y:S01]  /*0680*/  IADD3 R4, P0, PT, R8.reuse, R19, RZ ;  /* 0x0000001308047210 */ /* 0x040fe20007f1e0ff */
[----:B------:R-:W-:Y:S02]  /*0690*/  IMAD.IADD R23, R23, 0x1, -R8 ;  /* 0x0000000117177824 */ /* 0x000fe400078e0a08 */
[----:B------:R-:W-:Y:S02]  /*06a0*/  VIADD R8, R8, 0x4 ;  /* 0x0000000408087836 */ /* 0x000fe40000000000 */
[----:B------:R-:W-:-:S08]  /*06b0*/  IMAD.X R5, RZ, RZ, R18, P0 ;  /* 0x000000ffff057224 */ /* 0x000fd000000e0612 */
.L_x_12:
[----:B------:R-:W2:Y:S01]  /*06c0*/  LD.E.U8 R9, desc[UR36][R4.64] ;  /* 0x0000002404097980 */ /* 0x000ea2000c101100 */
[----:B0-----:R-:W-:Y:S02]  /*06d0*/  VIADD R11, R23, 0xffffffff ;  /* 0xffffffff170b7836 */ /* 0x001fe40000000000 */
[----:B------:R-:W-:-:S03]  /*06e0*/  VIADD R12, R8, 0xfffffffb ;  /* 0xfffffffb080c7836 */ /* 0x000fc60000000000 */
[----:B------:R-:W-:Y:S02]  /*06f0*/  IADD3 R10, P0, PT, R11, R16, RZ ;  /* 0x000000100b0a7210 */ /* 0x000fe40007f1e0ff */
[----:B------:R-:W-:Y:S02]  /*0700*/  IADD3 R12, P1, PT, R12, R19, RZ ;  /* 0x000000130c0c7210 */ /* 0x000fe40007f3e0ff */
[----:B------:R-:W-:-:S03]  /*0710*/  IADD3.X R11, PT, PT, RZ, R17, RZ, P0, !PT ;  /* 0x00000011ff0b7210 */ /* 0x000fc600007fe4ff */
[----:B------:R-:W-:Y:S02]  /*0720*/  IMAD.X R13, RZ, RZ, R18, P1 ;  /* 0x000000ffff0d7224 */ /* 0x000fe400008e0612 */
[----:B--2---:R0:W-:Y:S04]  /*0730*/  ST.E.U8 desc[UR36][R10.64], R9 ;  /* 0x000000090a007985 */ /* 0x0041e8000c101124 */
[----:B------:R-:W2:Y:S01]  /*0740*/  LD.E.U8 R25, desc[UR36][R12.64] ;  /* 0x000000240c197980 */ /* 0x000ea2000c101100 */
[----:B------:R-:W-:Y:S01]  /*0750*/  VIADD R20, R8, 0xfffffffa ;  /* 0xfffffffa08147836 */ /* 0x000fe20000000000 */
[----:B------:R-:W-:-:S04]  /*0760*/  IADD3 R14, P0, PT, R23, R16, RZ ;  /* 0x00000010170e7210 */ /* 0x000fc80007f1e0ff */
[----:B------:R-:W-:Y:S01]  /*0770*/  IADD3 R20, P1, PT, R20, R19, RZ ;  /* 0x0000001314147210 */ /* 0x000fe20007f3e0ff */
[----:B------:R-:W-:-:S04]  /*0780*/  IMAD.X R15, RZ, RZ, R17, P0 ;  /* 0x000000ffff0f7224 */ /* 0x000fc800000e0611 */
[----:B------:R-:W-:Y:S01]  /*0790*/  IMAD.X R21, RZ, RZ, R18, P1 ;  /* 0x000000ffff157224 */ /* 0x000fe200008e0612 */
[----:B------:R-:W-:Y:S01]  /*07a0*/  IADD3 R24, PT, PT, R8, -0x7, RZ ;  /* 0xfffffff908187810 */ /* 0x000fe20007ffe0ff */
[----:B------:R-:W-:Y:S01]  /*07b0*/  VIADD R27, R23, 0x1 ;  /* 0x00000001171b7836 */ /* 0x000fe20000000000 */
[----:B--2---:R1:W-:Y:S04]  /*07c0*/  ST.E.U8 desc[UR36][R14.64], R25 ;  /* 0x000000190e007985 */ /* 0x0043e8000c101124 */
[----:B------:R-:W2:Y:S01]  /*07d0*/  LD.E.U8 R21, desc[UR36][R20.64] ;  /* 0x0000002414157980 */ /* 0x000ea2000c101100 */
[----:B0-----:R-:W-:Y:S02]  /*07e0*/  IADD3 R10, P0, PT, R27, R16, RZ ;  /* 0x000000101b0a7210 */ /* 0x001fe40007f1e0ff */
[----:B------:R-:W-:-:S03]  /*07f0*/  IADD3 R12, P1, PT, R24, R19, RZ ;  /* 0x00000013180c7210 */ /* 0x000fc60007f3e0ff */
[----:B------:R-:W-:Y:S02]  /*0800*/  IMAD.X R11, RZ, RZ, R17, P0 ;  /* 0x000000ffff0b7224 */ /* 0x000fe400000e0611 */
[----:B------:R-:W-:Y:S02]  /*0810*/  IMAD.X R13, RZ, RZ, R18, P1 ;  /* 0x000000ffff0d7224 */ /* 0x000fe400008e0612 */
[----:B------:R-:W-:Y:S01]  /*0820*/  VIADD R9, R23, 0x2 ;  /* 0x0000000217097836 */ /* 0x000fe20000000000 */
[----:B--2---:R0:W-:Y:S04]  /*0830*/  ST.E.U8 desc[UR36][R10.64], R21 ;  /* 0x000000150a007985 */ /* 0x0041e8000c101124 */
[----:B------:R-:W2:Y:S01]  /*0840*/  LD.E.U8 R13, desc[UR36][R12.64] ;  /* 0x000000240c0d7980 */ /* 0x000ea2000c101100 */
[----:B-1----:R-:W-:Y:S01]  /*0850*/  IADD3 R14, P0, PT, R9, R16, RZ ;  /* 0x00000010090e7210 */ /* 0x002fe20007f1e0ff */
[----:B------:R-:W-:Y:S01]  /*0860*/  VIADD R8, R8, 0xfffffffc ;  /* 0xfffffffc08087836 */ /* 0x000fe20000000000 */
[----:B------:R-:W-:-:S02]  /*0870*/  IADD3 R4, P1, PT, R4, -0x4, RZ ;  /* 0xfffffffc04047810 */ /* 0x000fc40007f3e0ff */
[----:B------:R-:W-:Y:S01]  /*0880*/  IADD3 R23, PT, PT, R23, 0x4, RZ ;  /* 0x0000000417177810 */ /* 0x000fe20007ffe0ff */
[----:B------:R-:W-:Y:S01]  /*0890*/  IMAD.X R15, RZ, RZ, R17, P0 ;  /* 0x000000ffff0f7224 */ /* 0x000fe200000e0611 */
[----:B------:R-:W-:Y:S02]  /*08a0*/  ISETP.GT.AND P0, PT, R8, 0x3, PT ;  /* 0x000000030800780c */ /* 0x000fe40003f04270 */
[----:B------:R-:W-:Y:S02]  /*08b0*/  IADD3.X R5, PT, PT, R5, -0x1, RZ, P1, !PT ;  /* 0xffffffff05057810 */ /* 0x000fe40000ffe4ff */
[----:B--2---:R0:W-:Y:S09]  /*08c0*/  ST.E.U8 desc[UR36][R14.64], R13 ;  /* 0x0000000d0e007985 */ /* 0x0041f2000c101124 */
[----:B------:R-:W-:Y:S05]  /*08d0*/  @P0 BRA `(.L_x_12) ;  /* 0xfffffffc00780947 */ /* 0x000fea000383ffff */
.L_x_11:
[----:B------:R-:W-:Y:S05]  /*08e0*/  BSYNC.RECONVERGENT B0 ;  /* 0x0000000000007941 */ /* 0x000fea0003800200 */
.L_x_10:
[----:B------:R1:W2:Y:S01]  /*08f0*/  LDC.64 R8, c[0x4][R0] ;  /* 0x0100000000087b82 */ /* 0x0002a20000000a00 */
[----:B------:R1:W-:Y:S01]  /*0900*/  ST.E.U8 desc[UR36][R6.64+0x1], R3 ;  /* 0x0000010306007985 */ /* 0x0003e2000c101124 */
[----:B------:R-:W-:Y:S02]  /*0910*/  IMAD.MOV.U32 R4, RZ, RZ, R19 ;  /* 0x000000ffff047224 */ /* 0x000fe400078e0013 */
[----:B------:R-:W-:-:S07]  /*0920*/  IMAD.MOV.U32 R5, RZ, RZ, R18 ;  /* 0x000000ffff057224 */ /* 0x000fce00078e0012 */
[----:B0-----:R-:W-:-:S07]  /*0930*/  LEPC R20, `(.L_x_13) ;  /* 0x000000001014794e */ /* 0x001fce0000000000 */
[----:B-12---:R-:W-:Y:S05]  /*0940*/  CALL.ABS.NOINC R8 ;  /* 0x0000000008007343 */ /* 0x006fea0003c00000 */
.L_x_13:
[----:B------:R-:W-:Y:S01]  /*0950*/  BSSY.RECONVERGENT B0, `(.L_x_14) ;  /* 0x0000010000007945 */ /* 0x000fe20003800200 */
[----:B------:R-:W-:Y:S02]  /*0960*/  IMAD.MOV.U32 R6, RZ, RZ, 0x3 ;  /* 0x00000003ff067424 */ /* 0x000fe400078e00ff */
[----:B------:R-:W-:Y:S02]  /*0970*/  IMAD.MOV.U32 R3, RZ, RZ, RZ ;  /* 0x000000ffff037224 */ /* 0x000fe400078e00ff */
[----:B------:R-:W-:-:S07]  /*0980*/  IMAD.MOV.U32 R7, RZ, RZ, -0x1 ;  /* 0xffffffffff077424 */ /* 0x000fce00078e00ff */
.L_x_15:
[----:B------:R-:W-:-:S04]  /*0990*/  IADD3 R4, P0, PT, R3, R16, RZ ;  /* 0x0000001003047210 */ /* 0x000fc80007f1e0ff */
[----:B------:R-:W-:-:S05]  /*09a0*/  IADD3.X R5, PT, PT, RZ, R17, RZ, P0, !PT ;  /* 0x00000011ff057210 */ /* 0x000fca00007fe4ff */
[----:B------:R-:W2:Y:S01]  /*09b0*/  LD.E.U8 R4, desc[UR36][R4.64] ;  /* 0x0000002404047980 */ /* 0x000ea2000c101100 */
[C---:B------:R-:W-:Y:S01]  /*09c0*/  VIADD R8, R6.reuse, 0x1 ;  /* 0x0000000106087836 */ /* 0x040fe20000000000 */
[----:B------:R-:W-:Y:S01]  /*09d0*/  PRMT R0, R6, 0x7610, R0 ;  /* 0x0000761006007816 */ /* 0x000fe20000000000 */
[----:B------:R-:W-:Y:S02]  /*09e0*/  IMAD.MOV.U32 R9, RZ, RZ, R3 ;  /* 0x000000ffff097224 */ /* 0x000fe400078e0003 */
[----:B------:R-:W-:Y:S01]  /*09f0*/  IMAD.MOV.U32 R10, RZ, RZ, R7 ;  /* 0x000000ffff0a7224 */ /* 0x000fe200078e0007 */
[----:B------:R-:W-:Y:S01]  /*0a00*/  PRMT R6, R8, 0x7610, R6 ;  /* 0x0000761008067816 */ /* 0x000fe20000000006 */
[----:B------:R-:W-:Y:S02]  /*0a10*/  VIADD R3, R3, 0x1 ;  /* 0x0000000103037836 */ /* 0x000fe40000000000 */
[----:B------:R-:W-:Y:S01]  /*0a20*/  VIADD R7, R7, 0x1 ;  /* 0x0000000107077836 */ /* 0x000fe20000000000 */
[----:B--2---:R-:W-:-:S13]  /*0a30*/  ISETP.NE.AND P0, PT, R4, RZ, PT ;  /* 0x000000ff0400720c */ /* 0x004fda0003f05270 */
[----:B------:R-:W-:Y:S05]  /*0a40*/  @P0 BRA `(.L_x_15) ;  /* 0xfffffffc00d00947 */ /* 0x000fea000383ffff */
[----:B------:R-:W-:Y:S05]  /*0a50*/  BSYNC.RECONVERGENT B0 ;  /* 0x0000000000007941 */ /* 0x000fea0003800200 */
.L_x_14:
[----:B------:R-:W-:Y:S01]  /*0a60*/  ISETP.GE.U32.AND P0, PT, R9, 0x2, PT ;  /* 0x000000020900780c */ /* 0x000fe20003f06070 */
[----:B------:R-:W-:Y:S01]  /*0a70*/  BSSY.RECONVERGENT B0, `(.L_x_16) ;  /* 0x0000071000007945 */ /* 0x000fe20003800200 */
[----:B------:R-:W-:-:S11]  /*0a80*/  HFMA2 R3, -RZ, RZ, 0, 0 ;  /* 0x00000000ff037431 */ /* 0x000fd600000001ff */
[----:B------:R-:W-:Y:S05]  /*0a90*/  @!P0 BRA `(.L_x_17) ;  /* 0x0000000400b88947 */ /* 0x000fea0003800000 */
[C---:B------:R-:W-:Y:S01]  /*0aa0*/  VIADD R3, R9.reuse, 0xfffffffe ;  /* 0xfffffffe09037836 */ /* 0x040fe20000000000 */
[----:B------:R-:W-:Y:S01]  /*0ab0*/  BSSY.RECONVERGENT B1, `(.L_x_18) ;  /* 0x0000033000017945 */ /* 0x000fe20003800200 */
[----:B------:R-:W-:Y:S02]  /*0ac0*/  VIADD R24, R9, 0xffffffff ;  /* 0xffffffff09187836 */ /* 0x000fe40000000000 */
[----:B------:R-:W-:Y:S01]  /*0ad0*/  IMAD.MOV.U32 R7, RZ, RZ, RZ ;  /* 0x000000ffff077224 */ /* 0x000fe200078e00ff */
[----:B------:R-:W-:Y:S01]  /*0ae0*/  ISETP.GE.U32.AND P0, PT, R3, 0xf, PT ;  /* 0x0000000f0300780c */ /* 0x000fe20003f06070 */
[----:B------:R-:W-:Y:S01]  /*0af0*/  IMAD.MOV.U32 R3, RZ, RZ, RZ ;  /* 0x000000ffff037224 */ /* 0x000fe200078e00ff */
[----:B------:R-:W-:-:S04]  /*0b00*/  LOP3.LUT R25, R24, 0xf, RZ, 0xc0, !PT ;  /* 0x0000000f18197812 */ /* 0x000fc800078ec0ff */
[----:B------:R-:W-:-:S07]  /*0b10*/  ISETP.NE.AND P1, PT, R25, RZ, PT ;  /* 0x000000ff1900720c */ /* 0x000fce0003f25270 */
[----:B------:R-:W-:Y:S06]  /*0b20*/  @!P0 BRA `(.L_x_19) ;  /* 0x0000000000ac8947 */ /* 0x000fec0003800000 */
[----:B------:R-:W-:Y:S01]  /*0b30*/  IADD3 R4, P0, PT, R16, 0x7, RZ ;  /* 0x0000000710047810 */ /* 0x000fe20007f1e0ff */
[----:B------:R-:W-:Y:S01]  /*0b40*/  IMAD.MOV.U32 R3, RZ, RZ, RZ ;  /* 0x000000ffff037224 */ /* 0x000fe200078e00ff */
[----:B------:R-:W-:Y:S02]  /*0b50*/  LOP3.LUT R9, R10, 0xfffffff0, RZ, 0xc0, !PT ;  /* 0xfffffff00a097812 */ /* 0x000fe400078ec0ff */
[----:B------:R-:W-:Y:S01]  /*0b60*/  LOP3.LUT R7, R24, 0xfffffff0, RZ, 0xc0, !PT ;  /* 0xfffffff018077812 */ /* 0x000fe200078ec0ff */
[----:B------:R-:W-:Y:S01]  /*0b70*/  IMAD.X R5, RZ, RZ, R17, P0 ;  /* 0x000000ffff057224 */ /* 0x000fe200000e0611 */
[----:B------:R-:W-:-:S07]  /*0b80*/  IADD3 R9, PT, PT, -R9, RZ, RZ ;  /* 0x000000ff09097210 */ /* 0x000fce0007ffe1ff */
.L_x_20:
[----:B------:R-:W2:Y:S04]  /*0b90*/  LD.E.S8 R26, desc[UR36][R4.64+-0x7] ;  /* 0xfffff924041a7980 */ /* 0x000ea8000c101300 */
[----:B------:R-:W3:Y:S04]  /*0ba0*/  LD.E.S8 R23, desc[UR36][R4.64+-0x6] ;  /* 0xfffffa2404177980 */ /* 0x000ee8000c101300 */
[----:B------:R-:W4:Y:S04]  /*0bb0*/  LD.E.S8 R6, desc[UR36][R4.64+-0x5] ;  /* 0xfffffb2404067980 */ /* 0x000f28000c101300 */
[----:B------:R-:W5:Y:S04]  /*0bc0*/  LD.E.S8 R21, desc[UR36][R4.64+-0x4] ;  /* 0xfffffc2404157980 */ /* 0x000f68000c101300 */
        /* <DEDUP_REMOVED lines=9> */
[----:B------:R-:W5:Y:S01]  /*0c60*/  LD.E.S8 R8, desc[UR36][R4.64+0x6] ;  /* 0x0000062404087980 */ /* 0x000f62000c101300 */
[----:B--2---:R-:W-:-:S03]  /*0c70*/  IMAD R26, R3, 0x1f, R26 ;  /* 0x0000001f031a7824 */ /* 0x004fc600078e021a */
[----:B------:R-:W2:Y:S01]  /*0c80*/  LD.E.S8 R3, desc[UR36][R4.64+0x7] ;  /* 0x0000072404037980 */ /* 0x000ea2000c101300 */
[----:B---3--:R-:W-:-:S03]  /*0c90*/  IMAD R27, R26, 0x1f, R23 ;  /* 0x0000001f1a1b7824 */ /* 0x008fc600078e0217 */
[----:B------:R0:W3:Y:S01]  /*0ca0*/  LD.E.S8 R23, desc[UR36][R4.64+0x8] ;  /* 0x0000082404177980 */ /* 0x0000e2000c101300 */
[----:B------:R-:W-:Y:S02]  /*0cb0*/  VIADD R9, R9, 0x10 ;  /* 0x0000001009097836 */ /* 0x000fe40000000000 */
[----:B----4-:R-:W-:-:S03]  /*0cc0*/  IMAD R6, R27, 0x1f, R6 ;  /* 0x0000001f1b067824 */ /* 0x010fc600078e0206 */
[----:B------:R-:W-:Y:S01]  /*0cd0*/  ISETP.NE.AND P0, PT, R9, RZ, PT ;  /* 0x000000ff0900720c */ /* 0x000fe20003f05270 */
[----:B-----5:R-:W-:Y:S01]  /*0ce0*/  IMAD R21, R6, 0x1f, R21 ;  /* 0x0000001f06157824 */ /* 0x020fe200078e0215 */
[----:B0-----:R-:W-:-:S03]  /*0cf0*/  IADD3 R4, P2, PT, R4, 0x10, RZ ;  /* 0x0000001004047810 */ /* 0x001fc60007f5e0ff */
[----:B------:R-:W-:-:S04]  /*0d00*/  IMAD R20, R21, 0x1f, R20 ;  /* 0x0000001f15147824 */ /* 0x000fc800078e0214 */
[----:B------:R-:W-:Y:S02]  /*0d10*/  IMAD R19, R20, 0x1f, R19 ;  /* 0x0000001f14137824 */ /* 0x000fe400078e0213 */
[----:B------:R-:W-:Y:S02]  /*0d20*/  IMAD.X R5, RZ, RZ, R5, P2 ;  /* 0x000000ffff057224 */ /* 0x000fe400010e0605 */
[----:B------:R-:W-:-:S04]  /*0d30*/  IMAD R18, R19, 0x1f, R18 ;  /* 0x0000001f13127824 */ /* 0x000fc800078e0212 */
[----:B------:R-:W-:-:S04]  /*0d40*/  IMAD R15, R18, 0x1f, R15 ;  /* 0x0000001f120f7824 */ /* 0x000fc800078e020f */
[----:B------:R-:W-:-:S04]  /*0d50*/  IMAD R14, R15, 0x1f, R14 ;  /* 0x0000001f0f0e7824 */ /* 0x000fc800078e020e */
[----:B------:R-:W-:-:S04]  /*0d60*/  IMAD R13, R14, 0x1f, R13 ;  /* 0x0000001f0e0d7824 */ /* 0x000fc800078e020d */
[----:B------:R-:W-:-:S04]  /*0d70*/  IMAD R12, R13, 0x1f, R12 ;  /* 0x0000001f0d0c7824 */ /* 0x000fc800078e020c */
[----:B------:R-:W-:-:S04]  /*0d80*/  IMAD R11, R12, 0x1f, R11 ;  /* 0x0000001f0c0b7824 */ /* 0x000fc800078e020b */
[----:B------:R-:W-:-:S04]  /*0d90*/  IMAD R11, R11, 0x1f, R10 ;  /* 0x0000001f0b0b7824 */ /* 0x000fc800078e020a */
[----:B------:R-:W-:-:S04]  /*0da0*/  IMAD R8, R11, 0x1f, R8 ;  /* 0x0000001f0b087824 */ /* 0x000fc800078e0208 */
[----:B--2---:R-:W-:-:S04]  /*0db0*/  IMAD R8, R8, 0x1f, R3 ;  /* 0x0000001f08087824 */ /* 0x004fc800078e0203 */
[----:B---3--:R-:W-:Y:S01]  /*0dc0*/  IMAD R3, R8, 0x1f, R23 ;  /* 0x0000001f08037824 */ /* 0x008fe200078e0217 */
[----:B------:R-:W-:Y:S06]  /*0dd0*/  @P0 BRA `(.L_x_20) ;  /* 0xfffffffc006c0947 */ /* 0x000fec000383ffff */
.L_x_19:
[----:B------:R-:W-:Y:S05]  /*0de0*/  BSYNC.RECONVERGENT B1 ;  /* 0x0000000000017941 */ /* 0x000fea0003800200 */
.L_x_18:
[----:B------:R-:W-:Y:S05]  /*0df0*/  @!P1 BRA `(.L_x_17) ;  /* 0x0000000000e09947 */ /* 0x000fea0003800000 */
[----:B------:R-:W-:Y:S01]  /*0e00*/  ISETP.GE.U32.AND P0, PT, R25, 0x8, PT ;  /* 0x000000081900780c */ /* 0x000fe20003f06070 */
[----:B------:R-:W-:Y:S01]  /*0e10*/  BSSY.RECONVERGENT B1, `(.L_x_21) ;  /* 0x0000017000017945 */ /* 0x000fe20003800200 */
[----:B------:R-:W-:-:S04]  /*0e20*/  LOP3.LUT R8, R24, 0x7, RZ, 0xc0, !PT ;  /* 0x0000000718087812 */ /* 0x000fc800078ec0ff */
[----:B------:R-:W-:-:S07]  /*0e30*/  ISETP.NE.AND P1, PT, R8, RZ, PT ;  /* 0x000000ff0800720c */ /* 0x000fce0003f25270 */
[----:B------:R-:W-:Y:S06]  /*0e40*/  @!P0 BRA `(.L_x_22) ;  /* 0x00000000004c8947 */ /* 0x000fec0003800000 */
[----:B------:R-:W-:-:S05]  /*0e50*/  IADD3 R4, P0, PT, R7, R16, RZ ;  /* 0x0000001007047210 */ /* 0x000fca0007f1e0ff */
[----:B------:R-:W-:-:S05]  /*0e60*/  IMAD.X R5, RZ, RZ, R17, P0 ;  /* 0x000000ffff057224 */ /* 0x000fca00000e0611 */
[----:B------:R-:W2:Y:S04]  /*0e70*/  LD.E.S8 R6, desc[UR36][R4.64] ;  /* 0x0000002404067980 */ /* 0x000ea8000c101300 */
[----:B------:R-:W3:Y:S04]  /*0e80*/  LD.E.S8 R9, desc[UR36][R4.64+0x1] ;  /* 0x0000012404097980 */ /* 0x000ee8000c101300 */
[----:B------:R-:W4:Y:S04]  /*0e90*/  LD.E.S8 R11, desc[UR36][R4.64+0x2] ;  /* 0x00000224040b7980 */ /* 0x000f28000c101300 */
[----:B------:R-:W5:Y:S04]  /*0ea0*/  LD.E.S8 R13, desc[UR36][R4.64+0x3] ;  /* 0x00000324040d7980 */ /* 0x000f68000c101300 */
[----:B------:R-:W5:Y:S04]  /*0eb0*/  LD.E.S8 R15, desc[UR36][R4.64+0x4] ;  /* 0x00000424040f7980 */ /* 0x000f68000c101300 */
[----:B------:R-:W5:Y:S04]  /*0ec0*/  LD.E.S8 R19, desc[UR36][R4.64+0x5] ;  /* 0x0000052404137980 */ /* 0x000f68000c101300 */
[----:B------:R-:W5:Y:S04]  /*0ed0*/  LD.E.S8 R21, desc[UR36][R4.64+0x6] ;  /* 0x0000062404157980 */ /* 0x000f68000c101300 */
[----:B------:R-:W5:Y:S01]  /*0ee0*/  LD.E.S8 R23, desc[UR36][R4.64+0x7] ;  /* 0x0000072404177980 */ /* 0x000f62000c101300 */
[----:B------:R-:W-:-:S02]  /*0ef0*/  VIADD R7, R7, 0x8 ;  /* 0x0000000807077836 */ /* 0x000fc40000000000 */
[----:B--2---:R-:W-:-:S04]  /*0f00*/  IMAD R6, R3, 0x1f, R6 ;  /* 0x0000001f03067824 */ /* 0x004fc800078e0206 */
[----:B---3--:R-:W-:-:S04]  /*0f10*/  IMAD R6, R6, 0x1f, R9 ;  /* 0x0000001f06067824 */ /* 0x008fc800078e0209 */
[----:B----4-:R-:W-:-:S04]  /*0f20*/  IMAD R6, R6, 0x1f, R11 ;  /* 0x0000001f06067824 */ /* 0x010fc800078e020b */
[----:B-----5:R-:W-:-:S04]  /*0f30*/  IMAD R6, R6, 0x1f, R13 ;  /* 0x0000001f06067824 */ /* 0x020fc800078e020d */
[----:B------:R-:W-:-:S04]  /*0f40*/  IMAD R6, R6, 0x1f, R15 ;  /* 0x0000001f06067824 */ /* 0x000fc800078e020f */
[----:B------:R-:W-:-:S04]  /*0f50*/  IMAD R6, R6, 0x1f, R19 ;  /* 0x0000001f06067824 */ /* 0x000fc800078e0213 */
[----:B------:R-:W-:-:S04]  /*0f60*/  IMAD R6, R6, 0x1f, R21 ;  /* 0x0000001f06067824 */ /* 0x000fc800078e0215 */
[----:B------:R-:W-:-:S07]  /*0f70*/  IMAD R3, R6, 0x1f, R23 ;  /* 0x0000001f06037824 */ /* 0x000fce00078e0217 */
.L_x_22:
[----:B------:R-:W-:Y:S05]  /*0f80*/  BSYNC.RECONVERGENT B1 ;  /* 0x0000000000017941 */ /* 0x000fea0003800200 */
.L_x_21:
[----:B------:R-:W-:Y:S05]  /*0f90*/  @!P1 BRA `(.L_x_17) ;  /* 0x0000000000789947 */ /* 0x000fea0003800000 */
[----:B------:R-:W-:Y:S01]  /*0fa0*/  ISETP.GE.U32.AND P0, PT, R8, 0x4, PT ;  /* 0x000000040800780c */ /* 0x000fe20003f06070 */
[----:B------:R-:W-:Y:S01]  /*0fb0*/  BSSY.RECONVERGENT B1, `(.L_x_23) ;  /* 0x000000e000017945 */ /* 0x000fe20003800200 */
[----:B------:R-:W-:-:S11]  /*0fc0*/  LOP3.LUT P1, RZ, R24, 0x3, RZ, 0xc0, !PT ;  /* 0x0000000318ff7812 */ /* 0x000fd6000782c0ff */
[----:B------:R-:W-:Y:S05]  /*0fd0*/  @!P0 BRA `(.L_x_24) ;  /* 0x00000000002c8947 */ /* 0x000fea0003800000 */
[----:B------:R-:W-:-:S04]  /*0fe0*/  IADD3 R4, P0, PT, R7, R16, RZ ;  /* 0x0000001007047210 */ /* 0x000fc80007f1e0ff */
[----:B------:R-:W-:-:S05]  /*0ff0*/  IADD3.X R5, PT, PT, RZ, R17, RZ, P0, !PT ;  /* 0x00000011ff057210 */ /* 0x000fca00007fe4ff */
[----:B------:R-:W2:Y:S04]  /*1000*/  LD.E.S8 R6, desc[UR36][R4.64] ;  /* 0x0000002404067980 */ /* 0x000ea8000c101300 */
[----:B------:R-:W3:Y:S04]  /*1010*/  LD.E.S8 R9, desc[UR36][R4.64+0x1] ;  /* 0x0000012404097980 */ /* 0x000ee8000c101300 */
[----:B------:R-:W4:Y:S04]  /*1020*/  LD.E.S8 R11, desc[UR36][R4.64+0x2] ;  /* 0x00000224040b7980 */ /* 0x000f28000c101300 */
[----:B------:R-:W5:Y:S01]  /*1030*/  LD.E.S8 R13, desc[UR36][R4.64+0x3] ;  /* 0x00000324040d7980 */ /* 0x000f62000c101300 */
[----:B------:R-:W-:-:S02]  /*1040*/  VIADD R7, R7, 0x4 ;  /* 0x0000000407077836 */ /* 0x000fc40000000000 */
[----:B--2---:R-:W-:-:S04]  /*1050*/  IMAD R6, R3, 0x1f, R6 ;  /* 0x0000001f03067824 */ /* 0x004fc800078e0206 */
[----:B---3--:R-:W-:-:S04]  /*1060*/  IMAD R6, R6, 0x1f, R9 ;  /* 0x0000001f06067824 */ /* 0x008fc800078e0209 */
[----:B----4-:R-:W-:-:S04]  /*1070*/  IMAD R6, R6, 0x1f, R11 ;  /* 0x0000001f06067824 */ /* 0x010fc800078e020b */
[----:B-----5:R-:W-:-:S07]  /*1080*/  IMAD R3, R6, 0x1f, R13 ;  /* 0x0000001f06037824 */ /* 0x020fce00078e020d */
.L_x_24:
[----:B------:R-:W-:Y:S05]  /*1090*/  BSYNC.RECONVERGENT B1 ;  /* 0x0000000000017941 */ /* 0x000fea0003800200 */
.L_x_23:
[----:B------:R-:W-:Y:S05]  /*10a0*/  @!P1 BRA `(.L_x_17) ;  /* 0x0000000000349947 */ /* 0x000fea0003800000 */
[----:B------:R-:W-:Y:S02]  /*10b0*/  IADD3 R7, P0, PT, R7, R16, RZ ;  /* 0x0000001007077210 */ /* 0x000fe40007f1e0ff */
[----:B------:R-:W-:-:S03]  /*10c0*/  LOP3.LUT R0, R0, 0x3, RZ, 0xc0, !PT ;  /* 0x0000000300007812 */ /* 0x000fc600078ec0ff */
[----:B------:R-:W-:Y:S02]  /*10d0*/  IMAD.X R6, RZ, RZ, R17, P0 ;  /* 0x000000ffff067224 */ /* 0x000fe400000e0611 */
[----:B------:R-:W-:-:S07]  /*10e0*/  IMAD.MOV R0, RZ, RZ, -R0 ;  /* 0x000000ffff007224 */ /* 0x000fce00078e0a00 */
.L_x_25:
[----:B------:R-:W-:Y:S02]  /*10f0*/  IMAD.MOV.U32 R4, RZ, RZ, R7 ;  /* 0x000000ffff047224 */ /* 0x000fe400078e0007 */
[----:B------:R-:W-:-:S05]  /*1100*/  IMAD.MOV.U32 R5, RZ, RZ, R6 ;  /* 0x000000ffff057224 */ /* 0x000fca00078e0006 */
[----:B------:R-:W2:Y:S01]  /*1110*/  LD.E.S8 R4, desc[UR36][R4.64] ;  /* 0x0000002404047980 */ /* 0x000ea2000c101300 */
[----:B------:R-:W-:Y:S02]  /*1120*/  IADD3 R0, PT, PT, R0, 0x1, RZ ;  /* 0x0000000100007810 */ /* 0x000fe40007ffe0ff */
[----:B------:R-:W-:Y:S02]  /*1130*/  IADD3 R7, P1, PT, R7, 0x1, RZ ;  /* 0x0000000107077810 */ /* 0x000fe40007f3e0ff */
[----:B------:R-:W-:-:S03]  /*1140*/  ISETP.NE.AND P0, PT, R0, RZ, PT ;  /* 0x000000ff0000720c */ /* 0x000fc60003f05270 */
[----:B------:R-:W-:Y:S02]  /*1150*/  IMAD.X R6, RZ, RZ, R6, P1 ;  /* 0x000000ffff067224 */ /* 0x000fe400008e0606 */
[----:B--2---:R-:W-:-:S08]  /*1160*/  IMAD R3, R3, 0x1f, R4 ;  /* 0x0000001f03037824 */ /* 0x004fd000078e0204 */
[----:B------:R-:W-:Y:S05]  /*1170*/  @P0 BRA `(.L_x_25) ;  /* 0xfffffffc00dc0947 */ /* 0x000fea000383ffff */
.L_x_17:
[----:B------:R-:W-:Y:S05]  /*1180*/  BSYNC.RECONVERGENT B0 ;  /* 0x0000000000007941 */ /* 0x000fea0003800200 */
.L_x_16:
[----:B------:R-:W0:Y:S01]  /*1190*/  LDC R0, c[0x0][0x380] ;  /* 0x0000e000ff007b82 */ /* 0x000e220000000800 */
[----:B------:R-:W-:Y:S01]  /*11a0*/  BSSY.RECONVERGENT B7, `(.L_x_26) ;  /* 0x00001ae000077945 */ /* 0x000fe20003800200 */
[----:B0-----:R-:W-:-:S13]  /*11b0*/  ISETP.NE.AND P0, PT, R3, R0, PT ;  /* 0x000000000300720c */ /* 0x001fda0003f05270 */
[----:B------:R-:W-:Y:S05]  /*11c0*/  @P0 BRA `(.L_x_27) ;  /* 0x0000000000300947 */ /* 0x000fea0003800000 */
[----:B------:R-:W-:Y:S01]  /*11d0*/  MOV R3, 0x10 ;  /* 0x0000001000037802 */ /* 0x000fe20000000f00 */
[----:B------:R0:W-:Y:S01]  /*11e0*/  STL [R1], R0 ;  /* 0x0000000001007387 */ /* 0x0001e20000100800 */
[----:B------:R-:W1:Y:S01]  /*11f0*/  LDCU.64 UR4, c[0x4][0x20] ;  /* 0x01000400ff0477ac */ /* 0x000e620008000a00 */
[----:B------:R-:W-:Y:S01]  /*1200*/  IMAD.MOV.U32 R6, RZ, RZ, R2 ;  /* 0x000000ffff067224 */ /* 0x000fe200078e0002 */
[----:B------:R0:W2:Y:S01]  /*1210*/  LDC.64 R8, c[0x4][R3] ;  /* 0x0100000003087b82 */ /* 0x0000a20000000a00 */
[----:B------:R0:W-:Y:S01]  /*1220*/  STL.64 [R1+0x8], R16 ;  /* 0x0000081001007387 */ /* 0x0001e20000100a00 */
[----:B------:R-:W-:Y:S02]  /*1230*/  IMAD.MOV.U32 R7, RZ, RZ, R22 ;  /* 0x000000ffff077224 */ /* 0x000fe400078e0016 */
[----:B-1----:R-:W-:Y:S02]  /*1240*/  IMAD.U32 R4, RZ, RZ, UR4 ;  /* 0x00000004ff047e24 */ /* 0x002fe4000f8e00ff */
[----:B0-----:R-:W-:-:S07]  /*1250*/  IMAD.U32 R5, RZ, RZ, UR5 ;  /* 0x00000005ff057e24 */ /* 0x001fce000f8e00ff */
[----:B------:R-:W-:-:S07]  /*1260*/  LEPC R20, `(.L_x_28) ;  /* 0x000000001014794e */ /* 0x000fce0000000000 */
[----:B--2---:R-:W-:Y:S05]  /*1270*/  CALL.ABS.NOINC R8 ;  /* 0x0000000008007343 */ /* 0x004fea0003c00000 */
.L_x_28:
[----:B------:R-:W-:Y:S05]  /*1280*/  BRA `(.L_x_29) ;  /* 0x00000018007c7947 */ /* 0x000fea0003800000 */
.L_x_27:
[----:B------:R-:W-:Y:S01]  /*1290*/  HFMA2 R3, -RZ, RZ, 0, 0 ;  /* 0x00000000ff037431 */ /* 0x000fe200000001ff */
[----:B------:R-:W-:Y:S01]  /*12a0*/  BSSY.RECONVERGENT B0, `(.L_x_30) ;  /* 0x000000e000007945 */ /* 0x000fe20003800200 */
[----:B------:R-:W-:Y:S02]  /*12b0*/  IMAD.MOV.U32 R0, RZ, RZ, 0x1 ;  /* 0x00000001ff007424 */ /* 0x000fe400078e00ff */
[----:B------:R-:W-:-:S07]  /*12c0*/  IMAD.MOV.U32 R4, RZ, RZ, -0x1 ;  /* 0xffffffffff047424 */ /* 0x000fce00078e00ff */
.L_x_31:
[----:B------:R-:W-:-:S05]  /*12d0*/  IADD3 R18, P0, PT, R3, R16, RZ ;  /* 0x0000001003127210 */ /* 0x000fca0007f1e0ff */
[----:B------:R-:W-:-:S05]  /*12e0*/  IMAD.X R19, RZ, RZ, R17, P0 ;  /* 0x000000ffff137224 */ /* 0x000fca00000e0611 */
[----:B------:R-:W2:Y:S01]  /*12f0*/  LD.E.U8 R5, desc[UR36][R18.64] ;  /* 0x0000002412057980 */ /* 0x000ea2000c101100 */
[----:B------:R-:W-:Y:S01]  /*1300*/  IMAD.MOV.U32 R23, RZ, RZ, R3 ;  /* 0x000000ffff177224 */ /* 0x000fe200078e0003 */
[----:B------:R-:W-:Y:S01]  /*1310*/  MOV R25, R4 ;  /* 0x0000000400197202 */ /* 0x000fe20000000f00 */
[----:B------:R-:W-:Y:S02]  /*1320*/  IMAD.MOV.U32 R24, RZ, RZ, R0 ;  /* 0x000000ffff187224 */ /* 0x000fe400078e0000 */
[----:B------:R-:W-:Y:S02]  /*1330*/  VIADD R3, R3, 0x1 ;  /* 0x0000000103037836 */ /* 0x000fe40000000000 */
[----:B------:R-:W-:Y:S02]  /*1340*/  VIADD R0, R0, 0x1 ;  /* 0x0000000100007836 */ /* 0x000fe40000000000 */
[----:B------:R-:W-:Y:S01]  /*1350*/  VIADD R4, R4, 0x1 ;  /* 0x0000000104047836 */ /* 0x000fe20000000000 */
[----:B--2---:R-:W-:-:S13]  /*1360*/  ISETP.NE.AND P0, PT, R5, RZ, PT ;  /* 0x000000ff0500720c */ /* 0x004fda0003f05270 */
[----:B------:R-:W-:Y:S05]  /*1370*/  @P0 BRA `(.L_x_31) ;  /* 0xfffffffc00d40947 */ /* 0x000fea000383ffff */
[----:B------:R-:W-:Y:S05]  /*1380*/  BSYNC.RECONVERGENT B0 ;  /* 0x0000000000007941 */ /* 0x000fea0003800200 */
.L_x_30:
[C---:B------:R-:W-:Y:S01]  /*1390*/  ISETP.GE.U32.AND P1, PT, R23.reuse, 0x2, PT ;  /* 0x000000021700780c */ /* 0x040fe20003f26070 */
[----:B------:R-:W-:Y:S01]  /*13a0*/  BSSY.RECONVERGENT B0, `(.L_x_32) ;  /* 0x0000091000007945 */ /* 0x000fe20003800200 */
[----:B------:R-:W-:Y:S01]  /*13b0*/  PLOP3.LUT P0, PT, PT, PT, PT, 0x80, 0x8 ;  /* 0x000000000008781c */ /* 0x000fe20003f0f070 */
[----:B------:R-:W-:-:S10]  /*13c0*/  VIADD R0, R23, 0xffffffff ;  /* 0xffffffff17007836 */ /* 0x000fd40000000000 */
[----:B------:R-:W-:Y:S05]  /*13d0*/  @!P1 BRA `(.L_x_33) ;  /* 0x0000000800349947 */ /* 0x000fea0003800000 */
[----:B------:R-:W-:Y:S01]  /*13e0*/  VIADD R3, R23, 0xfffffffe ;  /* 0xfffffffe17037836 */ /* 0x000fe20000000000 */
[----:B------:R-:W-:Y:S01]  /*13f0*/  LOP3.LUT R26, R0, 0xf, RZ, 0xc0, !PT ;  /* 0x0000000f001a7812 */ /* 0x000fe200078ec0ff */
[----:B------:R-:W-:Y:S01]  /*1400*/  BSSY.RECONVERGENT B1, `(.L_x_34) ;  /* 0x0000041000017945 */ /* 0x000fe20003800200 */
[----:B------:R-:W-:Y:S02]  /*1410*/  HFMA2 R7, -RZ, RZ, 0, 0 ;  /* 0x00000000ff077431 */ /* 0x000fe400000001ff */
[----:B------:R-:W-:Y:S01]  /*1420*/  ISETP.GE.U32.AND P1, PT, R3, 0xf, PT ;  /* 0x0000000f0300780c */ /* 0x000fe20003f26070 */
[----:B------:R-:W-:Y:S01]  /*1430*/  IMAD.MOV.U32 R3, RZ, RZ, RZ ;  /* 0x000000ffff037224 */ /* 0x000fe200078e00ff */
[----:B------:R-:W-:-:S11]  /*1440*/  ISETP.NE.AND P0, PT, R26, RZ, PT ;  /* 0x000000ff1a00720c */ /* 0x000fd60003f05270 */
[----:B------:R-:W-:Y:S05]  /*1450*/  @!P1 BRA `(.L_x_35) ;  /* 0x0000000000ec9947 */ /* 0x000fea0003800000 */
[----:B------:R-:W-:Y:S01]  /*1460*/  IADD3 R4, P1, PT, R16, 0x7, RZ ;  /* 0x0000000710047810 */ /* 0x000fe20007f3e0ff */
[----:B------:R-:W-:Y:S01]  /*1470*/  IMAD.MOV.U32 R3, RZ, RZ, RZ ;  /* 0x000000ffff037224 */ /* 0x000fe200078e00ff */
[----:B------:R-:W-:Y:S02]  /*1480*/  LOP3.LUT R6, R25, 0xfffffff0, RZ, 0xc0, !PT ;  /* 0xfffffff019067812 */ /* 0x000fe400078ec0ff */
[----:B------:R-:W-:Y:S01]  /*1490*/  LOP3.LUT R7, R0, 0xfffffff0, RZ, 0xc0, !PT ;  /* 0xfffffff000077812 */ /* 0x000fe200078ec0ff */
[----:B------:R-:W-:Y:S02]  /*14a0*/  IMAD.X R5, RZ, RZ, R17, P1 ;  /* 0x000000ffff057224 */ /* 0x000fe400008e0611 */
[----:B------:R-:W-:-:S07]  /*14b0*/  IMAD.MOV R6, RZ, RZ, -R6 ;  /* 0x000000ffff067224 */ /* 0x000fce00078e0a06 */
.L_x_36:
[----:B------:R-:W2:Y:S04]  /*14c0*/  LD.E.U8 R11, desc[UR36][R4.64+-0x7] ;  /* 0xfffff924040b7980 */ /* 0x000ea8000c101100 */
[----:B------:R-:W3:Y:S04]  /*14d0*/  LD.E.U8 R12, desc[UR36][R4.64+-0x6] ;  /* 0xfffffa24040c7980 */ /* 0x000ee8000c101100 */
[----:B------:R-:W4:Y:S04]  /*14e0*/  LD.E.U8 R13, desc[UR36][R4.64+-0x5] ;  /* 0xfffffb24040d7980 */ /* 0x000f28000c101100 */
[----:B------:R-:W5:Y:S04]  /*14f0*/  LD.E.U8 R14, desc[UR36][R4.64+-0x4] ;  /* 0xfffffc24040e7980 */ /* 0x000f68000c101100 */
[----:B------:R-:W5:Y:S04]  /*1500*/  LD.E.U8 R15, desc[UR36][R4.64+-0x3] ;  /* 0xfffffd24040f7980 */ /* 0x000f68000c101100 */
[----:B------:R-:W5:Y:S04]  /*1510*/  LD.E.U8 R20, desc[UR36][R4.64+-0x2] ;  /* 0xfffffe2404147980 */ /* 0x000f68000c101100 */
[----:B------:R-:W5:Y:S04]  /*1520*/  LD.E.U8 R8, desc[UR36][R4.64+-0x1] ;  /* 0xffffff2404087980 */ /* 0x000f68000c101100 */
[----:B------:R-:W5:Y:S04]  /*1530*/  LD.E.U8 R9, desc[UR36][R4.64] ;  /* 0x0000002404097980 */ /* 0x000f68000c101100 */
[----:B------:R-:W5:Y:S04]  /*1540*/  LD.E.U8 R10, desc[UR36][R4.64+0x1] ;  /* 0x00000124040a7980 */ /* 0x000f68000c101100 */
[----:B------:R-:W5:Y:S01]  /*1550*/  LD.E.U8 R21, desc[UR36][R4.64+0x8] ;  /* 0x0000082404157980 */ /* 0x000f62000c101100 */
[----:B--2---:R-:W-:-:S03]  /*1560*/  ISETP.NE.AND P2, PT, R11, 0x21, PT ;  /* 0x000000210b00780c */ /* 0x004fc60003f45270 */
[----:B------:R-:W2:Y:S01]  /*1570*/  LD.E.U8 R11, desc[UR36][R4.64+0x2] ;  /* 0x00000224040b7980 */ /* 0x000ea2000c101100 */
[----:B---3--:R-:W-:-:S03]  /*1580*/  ISETP.NE.AND P3, PT, R12, 0x21, PT ;  /* 0x000000210c00780c */ /* 0x008fc60003f65270 */
[----:B------:R-:W3:Y:S01]  /*1590*/  LD.E.U8 R12, desc[UR36][R4.64+0x3] ;  /* 0x00000324040c7980 */ /* 0x000ee2000c101100 */
[----:B----4-:R-:W-:-:S03]  /*15a0*/  ISETP.NE.AND P4, PT, R13, 0x21, PT ;  /* 0x000000210d00780c */ /* 0x010fc60003f85270 */
[----:B------:R-:W4:Y:S01]  /*15b0*/  LD.E.U8 R13, desc[UR36][R4.64+0x4] ;  /* 0x00000424040d7980 */ /* 0x000f22000c101100 */
[----:B-----5:R-:W-:-:S03]  /*15c0*/  ISETP.NE.AND P5, PT, R14, 0x21, PT ;  /* 0x000000210e00780c */ /* 0x020fc60003fa5270 */
[----:B------:R-:W5:Y:S01]  /*15d0*/  LD.E.U8 R14, desc[UR36][R4.64+0x5] ;  /* 0x00000524040e7980 */ /* 0x000f62000c101100 */
[----:B------:R-:W-:-:S03]  /*15e0*/  ISETP.NE.AND P6, PT, R15, 0x21, PT ;  /* 0x000000210f00780c */ /* 0x000fc60003fc5270 */
[----:B------:R-:W5:Y:S01]  /*15f0*/  LD.E.U8 R15, desc[UR36][R4.64+0x6] ;  /* 0x00000624040f7980 */ /* 0x000f62000c101100 */
[----:B------:R-:W-:-:S03]  /*1600*/  ISETP.NE.AND P1, PT, R20, 0x21, PT ;  /* 0x000000211400780c */ /* 0x000fc60003f25270 */
[----:B------:R0:W5:Y:S01]  /*1610*/  LD.E.U8 R20, desc[UR36][R4.64+0x7] ;  /* 0x0000072404147980 */ /* 0x000162000c101100 */
[----:B------:R-:W-:-:S04]  /*1620*/  SEL R3, R3, 0x1, !P2 ;  /* 0x0000000103037807 */ /* 0x000fc80005000000 */
[----:B------:R-:W-:-:S04]  /*1630*/  SEL R3, R3, 0x1, !P3 ;  /* 0x0000000103037807 */ /* 0x000fc80005800000 */
[----:B------:R-:W-:-:S04]  /*1640*/  SEL R3, R3, 0x1, !P4 ;  /* 0x0000000103037807 */ /* 0x000fc80006000000 */
[----:B------:R-:W-:-:S04]  /*1650*/  SEL R3, R3, 0x1, !P5 ;  /* 0x0000000103037807 */ /* 0x000fc80006800000 */
[----:B------:R-:W-:Y:S02]  /*1660*/  SEL R3, R3, 0x1, !P6 ;  /* 0x0000000103037807 */ /* 0x000fe40007000000 */
[----:B------:R-:W-:Y:S02]  /*1670*/  ISETP.NE.AND P2, PT, R8, 0x21, PT ;  /* 0x000000210800780c */ /* 0x000fe40003f45270 */
[----:B------:R-:W-:Y:S02]  /*1680*/  SEL R3, R3, 0x1, !P1 ;  /* 0x0000000103037807 */ /* 0x000fe40004800000 */
[----:B------:R-:W-:Y:S02]  /*1690*/  ISETP.NE.AND P1, PT, R9, 0x21, PT ;  /* 0x000000210900780c */ /* 0x000fe40003f25270 */
[----:B------:R-:W-:Y:S02]  /*16a0*/  SEL R3, R3, 0x1, !P2 ;  /* 0x0000000103037807 */ /* 0x000fe40005000000 */
[----:B------:R-:W-:-:S02]  /*16b0*/  ISETP.NE.AND P2, PT, R10, 0x21, PT ;  /* 0x000000210a00780c */ /* 0x000fc40003f45270 */
[----:B------:R-:W-:-:S04]  /*16c0*/  SEL R3, R3, 0x1, !P1 ;  /* 0x0000000103037807 */ /* 0x000fc80004800000 */
[----:B------:R-:W-:Y:S01]  /*16d0*/  SEL R3, R3, 0x1, !P2 ;  /* 0x0000000103037807 */ /* 0x000fe20005000000 */
[----:B------:R-:W-:Y:S01]  /*16e0*/  VIADD R6, R6, 0x10 ;  /* 0x0000001006067836 */ /* 0x000fe20000000000 */
[----:B------:R-:W-:Y:S02]  /*16f0*/  ISETP.NE.AND P3, PT, R21, 0x21, PT ;  /* 0x000000211500780c */ /* 0x000fe40003f65270 */
[----:B0-----:R-:W-:-:S04]  /*1700*/  IADD3 R4, P4, PT, R4, 0x10, RZ ;  /* 0x0000001004047810 */ /* 0x001fc80007f9e0ff */
[----:B------:R-:W-:Y:S02]  /*1710*/  IADD3.X R5, PT, PT, RZ, R5, RZ, P4, !PT ;  /* 0x00000005ff057210 */ /* 0x000fe400027fe4ff */
[----:B--2---:R-:W-:Y:S02]  /*1720*/  ISETP.NE.AND P1, PT, R11, 0x21, PT ;  /* 0x000000210b00780c */ /* 0x004fe40003f25270 */
[----:B---3--:R-:W-:Y:S02]  /*1730*/  ISETP.NE.AND P2, PT, R12, 0x21, PT ;  /* 0x000000210c00780c */ /* 0x008fe40003f45270 */
[----:B------:R-:W-:Y:S02]  /*1740*/  SEL R3, R3, 0x1, !P1 ;  /* 0x0000000103037807 */ /* 0x000fe40004800000 */
[----:B----4-:R-:W-:Y:S02]  /*1750*/  ISETP.NE.AND P1, PT, R13, 0x21, PT ;  /* 0x000000210d00780c */ /* 0x010fe40003f25270 */
[----:B------:R-:W-:-:S02]  /*1760*/  SEL R3, R3, 0x1, !P2 ;  /* 0x0000000103037807 */ /* 0x000fc40005000000 */
[----:B-----5:R-:W-:Y:S02]  /*1770*/  ISETP.NE.AND P2, PT, R14, 0x21, PT ;  /* 0x000000210e00780c */ /* 0x020fe40003f45270 */
[----:B------:R-:W-:Y:S02]  /*1780*/  SEL R3, R3, 0x1, !P1 ;  /* 0x0000000103037807 */ /* 0x000fe40004800000 */
[----:B------:R-:W-:Y:S02]  /*1790*/  ISETP.NE.AND P1, PT, R15, 0x21, PT ;  /* 0x000000210f00780c */ /* 0x000fe40003f25270 */
[----:B------:R-:W-:-:S04]  /*17a0*/  SEL R3, R3, 0x1, !P2 ;  /* 0x0000000103037807 */ /* 0x000fc80005000000 */
[----:B------:R-:W-:Y:S02]  /*17b0*/  SEL R3, R3, 0x1, !P1 ;  /* 0x0000000103037807 */ /* 0x000fe40004800000 */
[----:B------:R-:W-:Y:S02]  /*17c0*/  ISETP.NE.AND P1, PT, R6, RZ, PT ;  /* 0x000000ff0600720c */ /* 0x000fe40003f25270 */
[----:B------:R-:W-:-:S04]  /*17d0*/  ISETP.NE.AND P2, PT, R20, 0x21, PT ;  /* 0x000000211400780c */ /* 0x000fc80003f45270 */
[----:B------:R-:W-:-:S04]  /*17e0*/  SEL R3, R3, 0x1, !P2 ;  /* 0x0000000103037807 */ /* 0x000fc80005000000 */
[----:B------:R-:W-:-:S03]  /*17f0*/  SEL R3, R3, 0x1, !P3 ;  /* 0x0000000103037807 */ /* 0x000fc60005800000 */
[----:B------:R-:W-:Y:S05]  /*1800*/  @P1 BRA `(.L_x_36) ;  /* 0xfffffffc002c1947 */ /* 0x000fea000383ffff */
.L_x_35:
[----:B------:R-:W-:Y:S05]  /*1810*/  BSYNC.RECONVERGENT B1 ;  /* 0x0000000000017941 */ /* 0x000fea0003800200 */
.L_x_34:
[----:B------:R-:W-:Y:S04]  /*1820*/  BSSY.RECONVERGENT B1, `(.L_x_37) ;  /* 0x0000047000017945 */ /* 0x000fe80003800200 */
        /* <DEDUP_REMOVED lines=8> */
[----:B------:R-:W2:Y:S04]  /*18b0*/  LD.E.U8 R15, desc[UR36][R4.64] ;  /* 0x00000024040f7980 */ /* 0x000ea8000c101100 */
[----:B------:R-:W3:Y:S04]  /*18c0*/  LD.E.U8 R6, desc[UR36][R4.64+0x1] ;  /* 0x0000012404067980 */ /* 0x000ee8000c101100 */
[----:B------:R-:W4:Y:S04]  /*18d0*/  LD.E.U8 R8, desc[UR36][R4.64+0x2] ;  /* 0x0000022404087980 */ /* 0x000f28000c101100 */
[----:B------:R-:W5:Y:S04]  /*18e0*/  LD.E.U8 R9, desc[UR36][R4.64+0x3] ;  /* 0x0000032404097980 */ /* 0x000f68000c101100 */
[----:B------:R-:W5:Y:S04]  /*18f0*/  LD.E.U8 R10, desc[UR36][R4.64+0x4] ;  /* 0x00000424040a7980 */ /* 0x000f68000c101100 */
[----:B------:R-:W5:Y:S04]  /*1900*/  LD.E.U8 R11, desc[UR36][R4.64+0x5] ;  /* 0x00000524040b7980 */ /* 0x000f68000c101100 */
[----:B------:R-:W5:Y:S04]  /*1910*/  LD.E.U8 R12, desc[UR36][R4.64+0x6] ;  /* 0x00000624040c7980 */ /* 0x000f68000c101100 */
[----:B------:R-:W5:Y:S01]  /*1920*/  LD.E.U8 R13, desc[UR36][R4.64+0x7] ;  /* 0x00000724040d7980 */ /* 0x000f62000c101100 */
[----:B------:R-:W-:Y:S01]  /*1930*/  VIADD R7, R7, 0x8 ;  /* 0x0000000807077836 */ /* 0x000fe20000000000 */
[----:B--2---:R-:W-:-:S02]  /*1940*/  ISETP.NE.AND P1, PT, R15, 0x21, PT ;  /* 0x000000210f00780c */ /* 0x004fc40003f25270 */
[----:B---3--:R-:W-:Y:S02]  /*1950*/  ISETP.NE.AND P2, PT, R6, 0x21, PT ;  /* 0x000000210600780c */ /* 0x008fe40003f45270 */
[----:B------:R-:W-:Y:S02]  /*1960*/  SEL R3, R3, 0x1, !P1 ;  /* 0x0000000103037807 */ /* 0x000fe40004800000 */
[----:B----4-:R-:W-:Y:S02]  /*1970*/  ISETP.NE.AND P1, PT, R8, 0x21, PT ;  /* 0x000000210800780c */ /* 0x010fe40003f25270 */
[----:B------:R-:W-:Y:S02]  /*1980*/  SEL R3, R3, 0x1, !P2 ;  /* 0x0000000103037807 */ /* 0x000fe40005000000 */
[----:B-----5:R-:W-:Y:S02]  /*1990*/  ISETP.NE.AND P2, PT, R9, 0x21, PT ;  /* 0x000000210900780c */ /* 0x020fe40003f45270 */
[----:B------:R-:W-:-:S02]  /*19a0*/  SEL R3, R3, 0x1, !P1 ;  /* 0x0000000103037807 */ /* 0x000fc40004800000 */
[----:B------:R-:W-:Y:S02]  /*19b0*/  ISETP.NE.AND P1, PT, R10, 0x21, PT ;  /* 0x000000210a00780c */ /* 0x000fe40003f25270 */
[----:B------:R-:W-:Y:S02]  /*19c0*/  SEL R3, R3, 0x1, !P2 ;  /* 0x0000000103037807 */ /* 0x000fe40005000000 */
[----:B------:R-:W-:Y:S02]  /*19d0*/  ISETP.NE.AND P2, PT, R11, 0x21, PT ;  /* 0x000000210b00780c */ /* 0x000fe40003f45270 */
[----:B------:R-:W-:Y:S02]  /*19e0*/  SEL R3, R3, 0x1, !P1 ;  /* 0x0000000103037807 */ /* 0x000fe40004800000 */
[----:B------:R-:W-:Y:S02]  /*19f0*/  ISETP.NE.AND P1, PT, R12, 0x21, PT ;  /* 0x000000210c00780c */ /* 0x000fe40003f25270 */
[----:B------:R-:W-:-:S02]  /*1a00*/  SEL R3, R3, 0x1, !P2 ;  /* 0x0000000103037807 */ /* 0x000fc40005000000 */
[----:B------:R-:W-:Y:S02]  /*1a10*/  ISETP.NE.AND P2, PT, R13, 0x21, PT ;  /* 0x000000210d00780c */ /* 0x000fe40003f45270 */
[----:B------:R-:W-:-:S04]  /*1a20*/  SEL R3, R3, 0x1, !P1 ;  /* 0x0000000103037807 */ /* 0x000fc80004800000 */
[----:B------:R-:W-:-:S07]  /*1a30*/  SEL R3, R3, 0x1, !P2 ;  /* 0x0000000103037807 */ /* 0x000fce0005000000 */
.L_x_40:
[----:B------:R-:W-:Y:S05]  /*1a40*/  BSYNC.RECONVERGENT B2 ;  /* 0x0000000000027941 */ /* 0x000fea0003800200 */
.L_x_39:
[----:B------:R-:W-:Y:S05]  /*1a50*/  @!P0 BRA `(.L_x_38) ;  /* 0x00000000008c8947 */ /* 0x000fea0003800000 */
[----:B------:R-:W-:Y:S01]  /*1a60*/  ISETP.GE.U32.AND P0, PT, R14, 0x4, PT ;  /* 0x000000040e00780c */ /* 0x000fe20003f06070 */
[----:B------:R-:W-:Y:S01]  /*1a70*/  BSSY.RECONVERGENT B2, `(.L_x_41) ;  /* 0x0000012000027945 */ /* 0x000fe20003800200 */
[----:B------:R-:W-:-:S11]  /*1a80*/  LOP3.LUT P1, RZ, R0, 0x3, RZ, 0xc0, !PT ;  /* 0x0000000300ff7812 */ /* 0x000fd6000782c0ff */
[----:B------:R-:W-:Y:S05]  /*1a90*/  @!P0 BRA `(.L_x_42) ;  /* 0x00000000003c8947 */ /* 0x000fea0003800000 */
[----:B------:R-:W-:-:S05]  /*1aa0*/  IADD3 R4, P0, PT, R7, R16, RZ ;  /* 0x0000001007047210 */ /* 0x000fca0007f1e0ff */
[----:B------:R-:W-:-:S05]  /*1ab0*/  IMAD.X R5, RZ, RZ, R17, P0 ;  /* 0x000000ffff057224 */ /* 0x000fca00000e0611 */
[----:B------:R-:W2:Y:S04]  /*1ac0*/  LD.E.U8 R10, desc[UR36][R4.64] ;  /* 0x00000024040a7980 */ /* 0x000ea8000c101100 */
[----:B------:R-:W3:Y:S04]  /*1ad0*/  LD.E.U8 R6, desc[UR36][R4.64+0x1] ;  /* 0x0000012404067980 */ /* 0x000ee8000c101100 */
[----:B------:R-:W4:Y:S04]  /*1ae0*/  LD.E.U8 R8, desc[UR36][R4.64+0x2] ;  /* 0x0000022404087980 */ /* 0x000f28000c101100 */
        /* <DEDUP_REMOVED lines=8> */
[----:B------:R-:W-:-:S04]  /*1b70*/  SEL R3, R3, 0x1, !P0 ;  /* 0x0000000103037807 */ /* 0x000fc80004000000 */
[----:B------:R-:W-:-:S07]  /*1b80*/  SEL R3, R3, 0x1, !P2 ;  /* 0x0000000103037807 */ /* 0x000fce0005000000 */
.L_x_42:
[----:B------:R-:W-:Y:S05]  /*1b90*/  BSYNC.RECONVERGENT B2 ;  /* 0x0000000000027941 */ /* 0x000fea0003800200 */
.L_x_41:
[----:B------:R-:W-:Y:S05]  /*1ba0*/  @!P1 BRA `(.L_x_38) ;  /* 0x0000000000389947 */ /* 0x000fea0003800000 */
[----:B------:R-:W-:Y:S02]  /*1bb0*/  LOP3.LUT R4, R25, 0x3, RZ, 0xc0, !PT ;  /* 0x0000000319047812 */ /* 0x000fe400078ec0ff */
[----:B------:R-:W-:-:S03]  /*1bc0*/  IADD3 R7, P0, PT, R7, R16, RZ ;  /* 0x0000001007077210 */ /* 0x000fc60007f1e0ff */
[----:B------:R-:W-:Y:S01]  /*1bd0*/  IMAD.MOV R6, RZ, RZ, -R4 ;  /* 0x000000ffff067224 */ /* 0x000fe200078e0a04 */
[----:B------:R-:W-:-:S09]  /*1be0*/  IADD3.X R8, PT, PT, RZ, R17, RZ, P0, !PT ;  /* 0x00000011ff087210 */ /* 0x000fd200007fe4ff */
.L_x_43:
[----:B------:R-:W-:Y:S02]  /*1bf0*/  IMAD.MOV.U32 R4, RZ, RZ, R7 ;  /* 0x000000ffff047224 */ /* 0x000fe400078e0007 */
[----:B------:R-:W-:-:S05]  /*1c00*/  IMAD.MOV.U32 R5, RZ, RZ, R8 ;  /* 0x000000ffff057224 */ /* 0x000fca00078e0008 */
[----:B------:R-:W2:Y:S01]  /*1c10*/  LD.E.U8 R4, desc[UR36][R4.64] ;  /* 0x0000002404047980 */ /* 0x000ea2000c101100 */
[----:B------:R-:W-:Y:S01]  /*1c20*/  VIADD R6, R6, 0x1 ;  /* 0x0000000106067836 */ /* 0x000fe20000000000 */
[----:B------:R-:W-:-:S04]  /*1c30*/  IADD3 R7, P2, PT, R7, 0x1, RZ ;  /* 0x0000000107077810 */ /* 0x000fc80007f5e0ff */
[----:B------:R-:W-:Y:S01]  /*1c40*/  ISETP.NE.AND P1, PT, R6, RZ, PT ;  /* 0x000000ff0600720c */ /* 0x000fe20003f25270 */
[----:B------:R-:W-:Y:S01]  /*1c50*/  IMAD.X R8, RZ, RZ, R8, P2 ;  /* 0x000000ffff087224 */ /* 0x000fe200010e0608 */
[----:B--2---:R-:W-:-:S04]  /*1c60*/  ISETP.NE.AND P0, PT, R4, 0x21, PT ;  /* 0x000000210400780c */ /* 0x004fc80003f05270 */
[----:B------:R-:W-:-:S07]  /*1c70*/  SEL R3, R3, 0x1, !P0 ;  /* 0x0000000103037807 */ /* 0x000fce0004000000 */
[----:B------:R-:W-:Y:S05]  /*1c80*/  @P1 BRA `(.L_x_43) ;  /* 0xfffffffc00d81947 */ /* 0x000fea000383ffff */
.L_x_38:
[----:B------:R-:W-:Y:S05]  /*1c90*/  BSYNC.RECONVERGENT B1 ;  /* 0x0000000000017941 */ /* 0x000fea0003800200 */
.L_x_37:
[----:B------:R-:W-:-:S13]  /*1ca0*/  ISETP.EQ.AND P0, PT, R3, RZ, PT ;  /* 0x000000ff0300720c */ /* 0x000fda0003f02270 */
.L_x_33:
[----:B------:R-:W-:Y:S05]  /*1cb0*/  BSYNC.RECONVERGENT B0 ;  /* 0x0000000000007941 */ /* 0x000fea0003800200 */
.L_x_32:
[----:B------:R-:W-:Y:S01]  /*1cc0*/  ISETP.LT.U32.OR P0, PT, R23, 0x3, !P0 ;  /* 0x000000031700780c */ /* 0x000fe20004701470 */
[----:B------:R-:W-:-:S12]  /*1cd0*/  BSSY.RECONVERGENT B6, `(.L_x_44) ;  /* 0x000000c000067945 */ /* 0x000fd80003800200 */
[----:B------:R-:W-:Y:S05]  /*1ce0*/  @P0 BRA `(.L_x_45) ;  /* 0x0000000000280947 */ /* 0x000fea0003800000 */
[----:B------:R-:W-:Y:S01]  /*1cf0*/  MOV R8, 0x10 ;  /* 0x0000001000087802 */ /* 0x000fe20000000f00 */
[----:B------:R0:W-:Y:S01]  /*1d00*/  STL [R1], R0 ;  /* 0x0000000001007387 */ /* 0x0001e20000100800 */
[----:B------:R-:W1:Y:S01]  /*1d10*/  LDCU.64 UR4, c[0x4][0x28] ;  /* 0x01000500ff0477ac */ /* 0x000e620008000a00 */
[----:B------:R-:W-:Y:S02]  /*1d20*/  IMAD.MOV.U32 R6, RZ, RZ, R2 ;  /* 0x000000ffff067224 */ /* 0x000fe400078e0002 */
[----:B------:R-:W-:Y:S01]  /*1d30*/  IMAD.MOV.U32 R7, RZ, RZ, R22 ;  /* 0x000000ffff077224 */ /* 0x000fe200078e0016 */
[----:B------:R-:W2:Y:S01]  /*1d40*/  LDC.64 R8, c[0x4][R8] ;  /* 0x0100000008087b82 */ /* 0x000ea20000000a00 */
[----:B-1----:R-:W-:Y:S01]  /*1d50*/  IMAD.U32 R4, RZ, RZ, UR4 ;  /* 0x00000004ff047e24 */ /* 0x002fe2000f8e00ff */
[----:B0-----:R-:W-:-:S07]  /*1d60*/  MOV R5, UR5 ;  /* 0x0000000500057c02 */ /* 0x001fce0008000f00 */
[----:B------:R-:W-:-:S07]  /*1d70*/  LEPC R20, `(.L_x_45) ;  /* 0x000000001014794e */ /* 0x000fce0000000000 */
[----:B--2---:R-:W-:Y:S05]  /*1d80*/  CALL.ABS.NOINC R8 ;  /* 0x0000000008007343 */ /* 0x004fea0003c00000 */
.L_x_45:
[----:B------:R-:W-:Y:S05]  /*1d90*/  BSYNC.RECONVERGENT B6 ;  /* 0x0000000000067941 */ /* 0x000fea0003800200 */
.L_x_44:
[----:B------:R-:W2:Y:S02]  /*1da0*/  LD.E.U8 R18, desc[UR36][R18.64+-0x1] ;  /* 0xffffff2412127980 */ /* 0x000ea4000c101100 */
[----:B--2---:R-:W-:-:S13]  /*1db0*/  ISETP.NE.AND P0, PT, R18, 0x20, PT ;  /* 0x000000201200780c */ /* 0x004fda0003f05270 */
[----:B------:R-:W-:Y:S05]  /*1dc0*/  @P0 BRA `(.L_x_29) ;  /* 0x0000000c00ac0947 */ /* 0x000fea0003800000 */
[----:B------:R-:W-:Y:S01]  /*1dd0*/  MOV R0, 0x0 ;  /* 0x0000000000007802 */ /* 0x000fe20000000f00 */
[----:B------:R-:W-:Y:S02]  /*1de0*/  IMAD.MOV.U32 R4, RZ, RZ, R23 ;  /* 0x000000ffff047224 */ /* 0x000fe400078e0017 */
[----:B------:R-:W-:Y:S01]  /*1df0*/  IMAD.MOV.U32 R5, RZ, RZ, RZ ;  /* 0x000000ffff057224 */ /* 0x000fe200078e00ff */
[----:B------:R0:W1:Y:S06]  /*1e00*/  LDC.64 R6, c[0x4][R0] ;  /* 0x0100000000067b82 */ /* 0x00006c0000000a00 */
[----:B------:R-:W-:-:S07]  /*1e10*/  LEPC R20, `(.L_x_46) ;  /* 0x000000001014794e */ /* 0x000fce0000000000 */
[----:B01----:R-:W-:Y:S05]  /*1e20*/  CALL.ABS.NOINC R6 ;  /* 0x0000000006007343 */ /* 0x003fea0003c00000 */
.L_x_46:
[----:B------:R-:W-:Y:S01]  /*1e30*/  ISETP.NE.AND P0, PT, R23, RZ, PT ;  /* 0x000000ff1700720c */ /* 0x000fe20003f05270 */
[----:B------:R-:W-:Y:S01]  /*1e40*/  BSSY.RECONVERGENT B0, `(.L_x_47) ;  /* 0x0000047000007945 */ /* 0x000fe20003800200 */
[----:B------:R-:W-:Y:S01]  /*1e50*/  MOV R19, R4 ;  /* 0x0000000400137202 */ /* 0x000fe20000000f00 */
[----:B------:R-:W-:-:S10]  /*1e60*/  IMAD.MOV.U32 R18, RZ, RZ, R5 ;  /* 0x000000ffff127224 */ /* 0x000fd400078e0005 */
[----:B------:R-:W-:Y:S05]  /*1e70*/  @!P0 BRA `(.L_x_48) ;  /* 0x00000004000c8947 */ /* 0x000fea0003800000 */
[----:B------:R-:W-:Y:S01]  /*1e80*/  LOP3.LUT P0, R0, R23, 0x3, RZ, 0xc0, !PT ;  /* 0x0000000317007812 */ /* 0x000fe2000780c0ff */
[----:B------:R-:W-:Y:S01]  /*1e90*/  BSSY.RECONVERGENT B1, `(.L_x_49) ;  /* 0x0000016000017945 */ /* 0x000fe20003800200 */
[----:B------:R-:W-:-:S11]  /*1ea0*/  IMAD.MOV.U32 R3, RZ, RZ, R23 ;  /* 0x000000ffff037224 */ /* 0x000fd600078e0017 */
[----:B------:R-:W-:Y:S05]  /*1eb0*/  @!P0 BRA `(.L_x_50) ;  /* 0x00000000004c8947 */ /* 0x000fea0003800000 */
[----:B------:R-:W-:Y:S01]  /*1ec0*/  BSSY.RECONVERGENT B2, `(.L_x_51) ;  /* 0x0000011000027945 */ /* 0x000fe20003800200 */
[----:B------:R-:W-:Y:S01]  /*1ed0*/  IMAD.MOV R0, RZ, RZ, -R0 ;  /* 0x000000ffff007224 */ /* 0x000fe200078e0a00 */
[----:B------:R-:W-:Y:S01]  /*1ee0*/  MOV R8, R18 ;  /* 0x0000001200087202 */ /* 0x000fe20000000f00 */
[----:B------:R-:W-:-:S07]  /*1ef0*/  IMAD.MOV.U32 R7, RZ, RZ, R19 ;  /* 0x000000ffff077224 */ /* 0x000fce00078e0013 */
.L_x_52:
[----:B0-----:R-:W-:-:S05]  /*1f00*/  IADD3 R4, P0, PT, R25, R16, RZ ;  /* 0x0000001019047210 */ /* 0x001fca0007f1e0ff */
[----:B------:R-:W-:-:S05]  /*1f10*/  IMAD.X R5, RZ, RZ, R17, P0 ;  /* 0x000000ffff057224 */ /* 0x000fca00000e0611 */
[----:B------:R0:W2:Y:S01]  /*1f20*/  LD.E.U8 R3, desc[UR36][R4.64] ;  /* 0x0000002404037980 */ /* 0x0000a2000c101100 */
[----:B------:R-:W-:Y:S01]  /*1f30*/  VIADD R0, R0, 0x1 ;  /* 0x0000000100007836 */ /* 0x000fe20000000000 */
[----:B------:R-:W-:Y:S01]  /*1f40*/  MOV R6, R25 ;  /* 0x0000001900067202 */ /* 0x000fe20000000f00 */
[----:B------:R-:W-:-:S03]  /*1f50*/  VIADD R25, R25, 0xffffffff ;  /* 0xffffffff19197836 */ /* 0x000fc60000000000 */
[----:B------:R-:W-:Y:S01]  /*1f60*/  ISETP.NE.AND P0, PT, R0, RZ, PT ;  /* 0x000000ff0000720c */ /* 0x000fe20003f05270 */
[----:B0-----:R-:W-:Y:S01]  /*1f70*/  IMAD.MOV.U32 R4, RZ, RZ, R7 ;  /* 0x000000ffff047224 */ /* 0x001fe200078e0007 */
[----:B------:R-:W-:Y:S01]  /*1f80*/  IADD3 R7, P1, PT, R7, 0x1, RZ ;  /* 0x0000000107077810 */ /* 0x000fe20007f3e0ff */
[----:B------:R-:W-:-:S04]  /*1f90*/  IMAD.MOV.U32 R5, RZ, RZ, R8 ;  /* 0x000000ffff057224 */ /* 0x000fc800078e0008 */
[----:B------:R-:W-:Y:S01]  /*1fa0*/  IMAD.X R8, RZ, RZ, R8, P1 ;  /* 0x000000ffff087224 */ /* 0x000fe200008e0608 */
[----:B--2---:R0:W-:Y:S05]  /*1fb0*/  ST.E.U8 desc[UR36][R4.64], R3 ;  /* 0x0000000304007985 */ /* 0x0041ea000c101124 */
[----:B------:R-:W-:Y:S05]  /*1fc0*/  @P0 BRA `(.L_x_52) ;  /* 0xfffffffc00cc0947 */ /* 0x000fea000383ffff */
[----:B------:R-:W-:Y:S05]  /*1fd0*/  BSYNC.RECONVERGENT B2 ;  /* 0x0000000000027941 */ /* 0x000fea0003800200 */
.L_x_51:
[----:B0-----:R-:W-:-:S07]  /*1fe0*/  IMAD.MOV.U32 R3, RZ, RZ, R6 ;  /* 0x000000ffff037224 */ /* 0x001fce00078e0006 */
.L_x_50:
[----:B------:R-:W-:Y:S05]  /*1ff0*/  BSYNC.RECONVERGENT B1 ;  /* 0x0000000000017941 */ /* 0x000fea0003800200 */
.L_x_49:
[----:B------:R-:W-:-:S13]  /*2000*/  ISETP.GE.U32.AND P0, PT, R23, 0x4, PT ;  /* 0x000000041700780c */ /* 0x000fda0003f06070 */
[----:B------:R-:W-:Y:S05]  /*2010*/  @!P0 BRA `(.L_x_48) ;  /* 0x0000000000a48947 */ /* 0x000fea0003800000 */
[C---:B------:R-:W-:Y:S01]  /*2020*/  VIADD R5, R3.reuse, 0xffffffff ;  /* 0xffffffff03057836 */ /* 0x040fe20000000000 */
[C---:B------:R-:W-:Y:S01]  /*2030*/  IADD3 R24, PT, PT, -R3.reuse, R24, RZ ;  /* 0x0000001803187210 */ /* 0x040fe20007ffe1ff */
[----:B------:R-:W-:-:S03]  /*2040*/  VIADD R4, R3, 0x4 ;  /* 0x0000000403047836 */ /* 0x000fc60000000000 */
[----:B------:R-:W-:-:S05]  /*2050*/  IADD3 R0, P0, PT, R5, R16, RZ ;  /* 0x0000001005007210 */ /* 0x000fca0007f1e0ff */
[----:B------:R-:W-:-:S08]  /*2060*/  IMAD.X R3, RZ, RZ, R17, P0 ;  /* 0x000000ffff037224 */ /* 0x000fd000000e0611 */
.L_x_53:
[----:B------:R-:W-:Y:S02]  /*2070*/  IMAD.MOV.U32 R6, RZ, RZ, R0 ;  /* 0x000000ffff067224 */ /* 0x000fe400078e0000 */
[----:B0-----:R-:W-:-:S05]  /*2080*/  IMAD.MOV.U32 R7, RZ, RZ, R3 ;  /* 0x000000ffff077224 */ /* 0x001fca00078e0003 */
[----:B------:R-:W2:Y:S01]  /*2090*/  LD.E.U8 R5, desc[UR36][R6.64] ;  /* 0x0000002406057980 */ /* 0x000ea2000c101100 */
[----:B------:R-:W-:Y:S01]  /*20a0*/  IADD3 R8, PT, PT, R24, -0x1, RZ ;  /* 0xffffffff18087810 */ /* 0x000fe20007ffe0ff */
[----:B------:R-:W-:-:S03]  /*20b0*/  VIADD R11, R4, 0xfffffffa ;  /* 0xfffffffa040b7836 */ /* 0x000fc60000000000 */
[----:B------:R-:W-:Y:S02]  /*20c0*/  IADD3 R8, P0, PT, R8, R19, RZ ;  /* 0x0000001308087210 */ /* 0x000fe40007f1e0ff */
[----:B------:R-:W-:-:S03]  /*20d0*/  IADD3 R10, P1, PT, R11, R16, RZ ;  /* 0x000000100b0a7210 */ /* 0x000fc60007f3e0ff */
[----:B------:R-:W-:Y:S02]  /*20e0*/  IMAD.X R9, RZ, RZ, R18, P0 ;  /* 0x000000ffff097224 */ /* 0x000fe400000e0612 */
[----:B------:R-:W-:Y:S02]  /*20f0*/  IMAD.X R11, RZ, RZ, R17, P1 ;  /* 0x000000ffff0b7224 */ /* 0x000fe400008e0611 */
[----:B------:R-:W-:Y:S01]  /*2100*/  VIADD R13, R4, 0xfffffff9 ;  /* 0xfffffff9040d7836 */ /* 0x000fe20000000000 */
[----:B--2---:R0:W-:Y:S04]  /*2110*/  ST.E.U8 desc[UR36][R8.64], R5 ;  /* 0x0000000508007985 */ /* 0x0041e8000c101124 */
[----:B------:R-:W2:Y:S01]  /*2120*/  LD.E.U8 R15, desc[UR36][R10.64] ;  /* 0x000000240a0f7980 */ /* 0x000ea2000c101100 */
[----:B------:R-:W-:-:S02]  /*2130*/  IADD3 R6, P1, PT, R13, R16, RZ ;  /* 0x000000100d067210 */ /* 0x000fc40007f3e0ff */
[----:B------:R-:W-:-:S03]  /*2140*/  IADD3 R12, P0, PT, R24, R19, RZ ;  /* 0x00000013180c7210 */ /* 0x000fc60007f1e0ff */
[----:B------:R-:W-:Y:S01]  /*2150*/  IMAD.X R7, RZ, RZ, R17, P1 ;  /* 0x000000ffff077224 */ /* 0x000fe200008e0611 */
[----:B------:R-:W-:Y:S01]  /*2160*/  IADD3.X R13, PT, PT, RZ, R18, RZ, P0, !PT ;  /* 0x00000012ff0d7210 */ /* 0x000fe200007fe4ff */
[----:B------:R-:W-:Y:S02]  /*2170*/  VIADD R14, R24, 0x1 ;  /* 0x00000001180e7836 */ /* 0x000fe40000000000 */
[----:B------:R-:W-:Y:S02]  /*2180*/  VIADD R21, R4, 0xfffffff8 ;  /* 0xfffffff804157836 */ /* 0x000fe40000000000 */
[----:B--2---:R1:W-:Y:S04]  /*2190*/  ST.E.U8 desc[UR36][R12.64], R15 ;  /* 0x0000000f0c007985 */ /* 0x0043e8000c101124 */
[----:B------:R-:W2:Y:S01]  /*21a0*/  LD.E.U8 R7, desc[UR36][R6.64] ;  /* 0x0000002406077980 */ /* 0x000ea2000c101100 */
[----:B0-----:R-:W-:-:S02]  /*21b0*/  IADD3 R8, P0, PT, R14, R19, RZ ;  /* 0x000000130e087210 */ /* 0x001fc40007f1e0ff */
[----:B------:R-:W-:-:S03]  /*21c0*/  IADD3 R10, P1, PT, R21, R16, RZ ;  /* 0x00000010150a7210 */ /* 0x000fc60007f3e0ff */
[----:B------:R-:W-:Y:S01]  /*21d0*/  IMAD.X R9, RZ, RZ, R18, P0 ;  /* 0x000000ffff097224 */ /* 0x000fe200000e0612 */
[----:B------:R-:W-:Y:S01]  /*21e0*/  IADD3.X R11, PT, PT, RZ, R17, RZ, P1, !PT ;  /* 0x00000011ff0b7210 */ /* 0x000fe20000ffe4ff */
[----:B------:R-:W-:-:S03]  /*21f0*/  VIADD R14, R24, 0x2 ;  /* 0x00000002180e7836 */ /* 0x000fc60000000000 */
[----:B--2---:R0:W-:Y:S04]  /*2200*/  ST.E.U8 desc[UR36][R8.64], R7 ;  /* 0x0000000708007985 */ /* 0x0041e8000c101124 */
[----:B------:R-:W2:Y:S01]  /*2210*/  LD.E.U8 R11, desc[UR36][R10.64] ;  /* 0x000000240a0b7980 */ /* 0x000ea2000c101100 */
[----:B-1----:R-:W-:Y:S01]  /*2220*/  IADD3 R12, P0, PT, R14, R19, RZ ;  /* 0x000000130e0c7210 */ /* 0x002fe20007f1e0ff */
[----:B------:R-:W-:Y:S01]  /*2230*/  VIADD R4, R4, 0xfffffffc ;  /* 0xfffffffc04047836 */ /* 0x000fe20000000000 */
[----:B------:R-:W-:Y:S01]  /*2240*/  IADD3 R0, P1, PT, R0, -0x4, RZ ;  /* 0xfffffffc00007810 */ /* 0x000fe20007f3e0ff */
[----:B------:R-:W-:Y:S02]  /*2250*/  VIADD R24, R24, 0x4 ;  /* 0x0000000418187836 */ /* 0x000fe40000000000 */
[----:B------:R-:W-:Y:S01]  /*2260*/  IMAD.X R13, RZ, RZ, R18, P0 ;  /* 0x000000ffff0d7224 */ /* 0x000fe200000e0612 */
[----:B------:R-:W-:-:S02]  /*2270*/  ISETP.GT.AND P0, PT, R4, 0x4, PT ;  /* 0x000000040400780c */ /* 0x000fc40003f04270 */
[----:B------:R-:W-:Y:S02]  /*2280*/  IADD3.X R3, PT, PT, R3, -0x1, RZ, P1, !PT ;  /* 0xffffffff03037810 */ /* 0x000fe40000ffe4ff */
[----:B--2---:R0:W-:Y:S09]  /*2290*/  ST.E.U8 desc[UR36][R12.64], R11 ;  /* 0x0000000b0c007985 */ /* 0x0041f2000c101124 */
[----:B------:R-:W-:Y:S05]  /*22a0*/  @P0 BRA `(.L_x_53) ;  /* 0xfffffffc00700947 */ /* 0x000fea000383ffff */
.L_x_48:
[----:B------:R-:W-:Y:S05]  /*22b0*/  BSYNC.RECONVERGENT B0 ;  /* 0x0000000000007941 */ /* 0x000fea0003800200 */
.L_x_47:
[----:B------:R-:W-:Y:S01]  /*22c0*/  HFMA2 R3, -RZ, RZ, 0, 1.78813934326171875e-07 ;  /* 0x00000003ff037431 */ /* 0x000fe200000001ff */
[----:B------:R-:W-:Y:S01]  /*22d0*/  BSSY.RECONVERGENT B0, `(.L_x_54) ;  /* 0x000000f000007945 */ /* 0x000fe20003800200 */
[----:B------:R-:W-:Y:S02]  /*22e0*/  IMAD.MOV.U32 R6, RZ, RZ, RZ ;  /* 0x000000ffff067224 */ /* 0x000fe400078e00ff */
[----:B0-----:R-:W-:-:S07]  /*22f0*/  IMAD.MOV.U32 R7, RZ, RZ, -0x1 ;  /* 0xffffffffff077424 */ /* 0x001fce00078e00ff */
.L_x_55:
[----:B------:R-:W-:-:S05]  /*2300*/  IADD3 R4, P0, PT, R6, R19, RZ ;  /* 0x0000001306047210 */ /* 0x000fca0007f1e0ff */
[----:B------:R-:W-:-:S05]  /*2310*/  IMAD.X R5, RZ, RZ, R18, P0 ;  /* 0x000000ffff057224 */ /* 0x000fca00000e0612 */
[----:B------:R-:W2:Y:S01]  /*2320*/  LD.E.U8 R4, desc[UR36][R4.64] ;  /* 0x0000002404047980 */ /* 0x000ea2000c101100 */
[C---:B------:R-:W-:Y:S01]  /*2330*/  VIADD R8, R3.reuse, 0x1 ;  /* 0x0000000103087836 */ /* 0x040fe20000000000 */
[----:B------:R-:W-:Y:S01]  /*2340*/  PRMT R0, R3, 0x7610, R0 ;  /* 0x0000761003007816 */ /* 0x000fe20000000000 */
[----:B------:R-:W-:Y:S01]  /*2350*/  IMAD.MOV.U32 R10, RZ, RZ, R7 ;  /* 0x000000ffff0a7224 */ /* 0x000fe200078e0007 */
[----:B------:R-:W-:Y:S01]  /*2360*/  MOV R9, R6 ;  /* 0x0000000600097202 */ /* 0x000fe20000000f00 */
[----:B------:R-:W-:Y:S01]  /*2370*/  VIADD R6, R6, 0x1 ;  /* 0x0000000106067836 */ /* 0x000fe20000000000 */
[----:B------:R-:W-:Y:S01]  /*2380*/  PRMT R3, R8, 0x7610, R3 ;  /* 0x0000761008037816 */ /* 0x000fe20000000003 */
[----:B------:R-:W-:Y:S01]  /*2390*/  VIADD R7, R7, 0x1 ;  /* 0x0000000107077836 */ /* 0x000fe20000000000 */
[----:B--2---:R-:W-:-:S13]  /*23a0*/  ISETP.NE.AND P0, PT, R4, RZ, PT ;  /* 0x000000ff0400720c */ /* 0x004fda0003f05270 */
[----:B------:R-:W-:Y:S05]  /*23b0*/  @P0 BRA `(.L_x_55) ;  /* 0xfffffffc00d00947 */ /* 0x000fea000383ffff */
[----:B------:R-:W-:Y:S05]  /*23c0*/  BSYNC.RECONVERGENT B0 ;  /* 0x0000000000007941 */ /* 0x000fea0003800200 */
.L_x_54:
[----:B------:R-:W-:Y:S01]  /*23d0*/  ISETP.GE.U32.AND P0, PT, R9, 0x2, PT ;  /* 0x000000020900780c */ /* 0x000fe20003f06070 */
[----:B------:R-:W-:Y:S01]  /*23e0*/  BSSY.RECONVERGENT B0, `(.L_x_56) ;  /* 0x0000071000007945 */ /* 0x000fe20003800200 */
[----:B------:R-:W-:-:S11]  /*23f0*/  IMAD.MOV.U32 R3, RZ, RZ, RZ ;  /* 0x000000ffff037224 */ /* 0x000fd600078e00ff */
[----:B------:R-:W-:Y:S05]  /*2400*/  @!P0 BRA `(.L_x_57) ;  /* 0x0000000400b88947 */ /* 0x000fea0003800000 */
[C---:B------:R-:W-:Y:S01]  /*2410*/  VIADD R3, R9.reuse, 0xfffffffe ;  /* 0xfffffffe09037836 */ /* 0x040fe20000000000 */
[----:B------:R-:W-:Y:S01]  /*2420*/  IADD3 R24, PT, PT, R9, -0x1, RZ ;  /* 0xffffffff09187810 */ /* 0x000fe20007ffe0ff */
[----:B------:R-:W-:Y:S01]  /*2430*/  BSSY.RECONVERGENT B1, `(.L_x_58) ;  /* 0x0000032000017945 */ /* 0x000fe20003800200 */
[----:B------:R-:W-:Y:S02]  /*2440*/  IMAD.MOV.U32 R6, RZ, RZ, RZ ;  /* 0x000000ffff067224 */ /* 0x000fe400078e00ff */
        /* <DEDUP_REMOVED lines=11> */
.L_x_60:
        /* <DEDUP_REMOVED lines=15> */
[----:B------:R-:W3:Y:S01]  /*25f0*/  LD.E.S8 R23, desc[UR36][R4.64+0x6] ;  /* 0x0000062404177980 */ /* 0x000ee2000c101300 */
[----:B----4-:R-:W-:-:S03]  /*2600*/  IMAD R27, R26, 0x1f, R21 ;  /* 0x0000001f1a1b7824 */ /* 0x010fc600078e0215 */
[----:B------:R-:W4:Y:S01]  /*2610*/  LD.E.S8 R21, desc[UR36][R4.64+0x7] ;  /* 0x0000072404157980 */ /* 0x000f22000c101300 */
[----:B-----5:R-:W-:-:S03]  /*2620*/  IMAD R26, R27, 0x1f, R20 ;  /* 0x0000001f1b1a7824 */ /* 0x020fc600078e0214 */
[----:B------:R0:W5:Y:S01]  /*2630*/  LD.E.S8 R20, desc[UR36][R4.64+0x8] ;  /* 0x0000082404147980 */ /* 0x000162000c101300 */
[----:B------:R-:W-:Y:S02]  /*2640*/  VIADD R8, R8, 0x10 ;  /* 0x0000001008087836 */ /* 0x000fe40000000000 */
[----:B------:R-:W-:-:S03]  /*2650*/  IMAD R26, R26, 0x1f, R7 ;  /* 0x0000001f1a1a7824 */ /* 0x000fc600078e0207 */
[----:B------:R-:W-:Y:S01]  /*2660*/  ISETP.NE.AND P0, PT, R8, RZ, PT ;  /* 0x000000ff0800720c */ /* 0x000fe20003f05270 */
[----:B------:R-:W-:Y:S01]  /*2670*/  IMAD R15, R26, 0x1f, R15 ;  /* 0x0000001f1a0f7824 */ /* 0x000fe200078e020f */
        /* <DEDUP_REMOVED lines=8> */
[----:B--2---:R-:W-:-:S04]  /*2700*/  IMAD R10, R10, 0x1f, R3 ;  /* 0x0000001f0a0a7824 */ /* 0x004fc800078e0203 */
[----:B---3--:R-:W-:-:S04]  /*2710*/  IMAD R10, R10, 0x1f, R23 ;  /* 0x0000001f0a0a7824 */ /* 0x008fc800078e0217 */
[----:B----4-:R-:W-:-:S04]  /*2720*/  IMAD R21, R10, 0x1f, R21 ;  /* 0x0000001f0a157824 */ /* 0x010fc800078e0215 */
[----:B-----5:R-:W-:Y:S01]  /*2730*/  IMAD R3, R21, 0x1f, R20 ;  /* 0x0000001f15037824 */ /* 0x020fe200078e0214 */
[----:B------:R-:W-:Y:S06]  /*2740*/  @P0 BRA `(.L_x_60) ;  /* 0xfffffffc006c0947 */ /* 0x000fec000383ffff */
.L_x_59:
[----:B------:R-:W-:Y:S05]  /*2750*/  BSYNC.RECONVERGENT B1 ;  /* 0x0000000000017941 */ /* 0x000fea0003800200 */
.L_x_58:
        /* <DEDUP_REMOVED lines=16> */
[----:B------:R-:W-:Y:S01]  /*2860*/  IADD3 R6, PT, PT, R6, 0x8, RZ ;  /* 0x0000000806067810 */ /* 0x000fe20007ffe0ff */
        /* <DEDUP_REMOVED lines=8> */
.L_x_62:
[----:B------:R-:W-:Y:S05]  /*28f0*/  BSYNC.RECONVERGENT B1 ;  /* 0x0000000000017941 */ /* 0x000fea0003800200 */
.L_x_61:
[----:B------:R-:W-:Y:S05]  /*2900*/  @!P1 BRA `(.L_x_57) ;  /* 0x0000000000789947 */ /* 0x000fea0003800000 */
[----:B------:R-:W-:Y:S01]  /*2910*/  ISETP.GE.U32.AND P0, PT, R9, 0x4, PT ;  /* 0x000000040900780c */ /* 0x000fe20003f06070 */
[----:B------:R-:W-:Y:S01]  /*2920*/  BSSY.RECONVERGENT B1, `(.L_x_63) ;  /* 0x000000e000017945 */ /* 0x000fe20003800200 */
[----:B------:R-:W-:-:S11]  /*2930*/  LOP3.LUT P1, RZ, R24, 0x3, RZ, 0xc0, !PT ;  /* 0x0000000318ff7812 */ /* 0x000fd6000782c0ff */
[----:B------:R-:W-:Y:S05]  /*2940*/  @!P0 BRA `(.L_x_64) ;  /* 0x00000000002c8947 */ /* 0x000fea0003800000 */
[----:B------:R-:W-:-:S05]  /*2950*/  IADD3 R4, P0, PT, R6, R19, RZ ;  /* 0x0000001306047210 */ /* 0x000fca0007f1e0ff */
[----:B------:R-:W-:-:S05]  /*2960*/  IMAD.X R5, RZ, RZ, R18, P0 ;  /* 0x000000ffff057224 */ /* 0x000fca00000e0612 */
        /* <DEDUP_REMOVED lines=9> */
.L_x_64:
[----:B------:R-:W-:Y:S05]  /*2a00*/  BSYNC.RECONVERGENT B1 ;  /* 0x0000000000017941 */ /* 0x000fea0003800200 */
.L_x_63:
[----:B------:R-:W-:Y:S05]  /*2a10*/  @!P1 BRA `(.L_x_57) ;  /* 0x0000000000349947 */ /* 0x000fea0003800000 */
[----:B------:R-:W-:Y:S02]  /*2a20*/  IADD3 R6, P0, PT, R6, R19, RZ ;  /* 0x0000001306067210 */ /* 0x000fe40007f1e0ff */
[----:B------:R-:W-:-:S03]  /*2a30*/  LOP3.LUT R0, R0, 0x3, RZ, 0xc0, !PT ;  /* 0x0000000300007812 */ /* 0x000fc600078ec0ff */
[----:B------:R-:W-:Y:S02]  /*2a40*/  IMAD.X R7, RZ, RZ, R18, P0 ;  /* 0x000000ffff077224 */ /* 0x000fe400000e0612 */
[----:B------:R-:W-:-:S07]  /*2a50*/  IMAD.MOV R0, RZ, RZ, -R0 ;  /* 0x000000ffff007224 */ /* 0x000fce00078e0a00 */
.L_x_65:
[----:B------:R-:W-:Y:S01]  /*2a60*/  MOV R4, R6 ;  /* 0x0000000600047202 */ /* 0x000fe20000000f00 */
[----:B------:R-:W-:-:S05]  /*2a70*/  IMAD.MOV.U32 R5, RZ, RZ, R7 ;  /* 0x000000ffff057224 */ /* 0x000fca00078e0007 */
[----:B------:R-:W2:Y:S01]  /*2a80*/  LD.E.S8 R4, desc[UR36][R4.64] ;  /* 0x0000002404047980 */ /* 0x000ea2000c101300 */
[----:B------:R-:W-:Y:S01]  /*2a90*/  VIADD R0, R0, 0x1 ;  /* 0x0000000100007836 */ /* 0x000fe20000000000 */
[----:B------:R-:W-:-:S04]  /*2aa0*/  IADD3 R6, P1, PT, R6, 0x1, RZ ;  /* 0x0000000106067810 */ /* 0x000fc80007f3e0ff */
[----:B------:R-:W-:Y:S01]  /*2ab0*/  ISETP.NE.AND P0, PT, R0, RZ, PT ;  /* 0x000000ff0000720c */ /* 0x000fe20003f05270 */
[----:B------:R-:W-:Y:S02]  /*2ac0*/  IMAD.X R7, RZ, RZ, R7, P1 ;  /* 0x000000ffff077224 */ /* 0x000fe400008e0607 */
[----:B--2---:R-:W-:-:S10]  /*2ad0*/  IMAD R3, R3, 0x1f, R4 ;  /* 0x0000001f03037824 */ /* 0x004fd400078e0204 */
[----:B------:R-:W-:Y:S05]  /*2ae0*/  @P0 BRA `(.L_x_65) ;  /* 0xfffffffc00dc0947 */ /* 0x000fea000383ffff */
.L_x_57:
[----:B------:R-:W-:Y:S05]  /*2af0*/  BSYNC.RECONVERGENT B0 ;  /* 0x0000000000007941 */ /* 0x000fea0003800200 */
.L_x_56:
[----:B------:R-:W0:Y:S01]  /*2b00*/  LDC R0, c[0x0][0x380] ;  /* 0x0000e000ff007b82 */ /* 0x000e220000000800 */
[----:B------:R-:W-:Y:S01]  /*2b10*/  BSSY.RECONVERGENT B6, `(.L_x_66) ;  /* 0x0000010000067945 */ /* 0x000fe20003800200 */
[----:B0-----:R-:W-:-:S13]  /*2b20*/  ISETP.NE.AND P0, PT, R3, R0, PT ;  /* 0x000000000300720c */ /* 0x001fda0003f05270 */
[----:B------:R-:W-:Y:S05]  /*2b30*/  @P0 BRA `(.L_x_67) ;  /* 0x0000000000340947 */ /* 0x000fea0003800000 */
[----:B------:R-:W-:Y:S01]  /*2b40*/  IMAD.MOV.U32 R8, RZ, RZ, R16 ;  /* 0x000000ffff087224 */ /* 0x000fe200078e0010 */
[----:B------:R-:W-:Y:S01]  /*2b50*/  MOV R9, R17 ;  /* 0x0000001100097202 */ /* 0x000fe20000000f00 */
[----:B------:R0:W-:Y:S01]  /*2b60*/  STL [R1], R0 ;  /* 0x0000000001007387 */ /* 0x0001e20000100800 */
[----:B------:R-:W-:Y:S01]  /*2b70*/  MOV R3, 0x10 ;  /* 0x0000001000037802 */ /* 0x000fe20000000f00 */
[----:B------:R-:W1:Y:S01]  /*2b80*/  LDCU.64 UR4, c[0x4][0x30] ;  /* 0x01000600ff0477ac */ /* 0x000e620008000a00 */
[----:B------:R-:W-:Y:S01]  /*2b90*/  IMAD.MOV.U32 R6, RZ, RZ, R2 ;  /* 0x000000ffff067224 */ /* 0x000fe200078e0002 */
[----:B------:R0:W-:Y:S01]  /*2ba0*/  STL.64 [R1+0x8], R8 ;  /* 0x0000080801007387 */ /* 0x0001e20000100a00 */
[----:B------:R0:W2:Y:S01]  /*2bb0*/  LDC.64 R10, c[0x4][R3] ;  /* 0x01000000030a7b82 */ /* 0x0000a20000000a00 */
[----:B------:R-:W-:Y:S02]  /*2bc0*/  IMAD.MOV.U32 R7, RZ, RZ, R22 ;  /* 0x000000ffff077224 */ /* 0x000fe400078e0016 */
[----:B-1----:R-:W-:-:S02]  /*2bd0*/  IMAD.U32 R4, RZ, RZ, UR4 ;  /* 0x00000004ff047e24 */ /* 0x002fc4000f8e00ff */
[----:B0-----:R-:W-:-:S07]  /*2be0*/  IMAD.U32 R5, RZ, RZ, UR5 ;  /* 0x00000005ff057e24 */ /* 0x001fce000f8e00ff */
[----:B------:R-:W-:-:S07]  /*2bf0*/  LEPC R20, `(.L_x_67) ;  /* 0x000000001014794e */ /* 0x000fce0000000000 */
[----:B--2---:R-:W-:Y:S05]  /*2c00*/  CALL.ABS.NOINC R10 ;  /* 0x000000000a007343 */ /* 0x004fea0003c00000 */
.L_x_67:
[----:B------:R-:W-:Y:S05]  /*2c10*/  BSYNC.RECONVERGENT B6 ;  /* 0x0000000000067941 */ /* 0x000fea0003800200 */
.L_x_66:
[----:B------:R-:W-:Y:S01]  /*2c20*/  MOV R0, 0x8 ;  /* 0x0000000800007802 */ /* 0x000fe20000000f00 */
[----:B------:R-:W-:Y:S01]  /*2c30*/  IMAD.MOV.U32 R5, RZ, RZ, R18 ;  /* 0x000000ffff057224 */ /* 0x000fe200078e0012 */
[----:B------:R-:W-:Y:S02]  /*2c40*/  MOV R4, R19 ;  /* 0x0000001300047202 */ /* 0x000fe40000000f00 */
[----:B------:R0:W1:Y:S05]  /*2c50*/  LDC.64 R2, c[0x4][R0] ;  /* 0x0100000000027b82 */ /* 0x00006a0000000a00 */
[----:B------:R-:W-:-:S07]  /*2c60*/  LEPC R20, `(.L_x_29) ;  /* 0x000000001014794e */ /* 0x000fce0000000000 */
[----:B01----:R-:W-:Y:S05]  /*2c70*/  CALL.ABS.NOINC R2 ;  /* 0x0000000002007343 */ /* 0x003fea0003c00000 */
.L_x_29:
[----:B------:R-:W-:Y:S05]  /*2c80*/  BSYNC.RECONVERGENT B7 ;  /* 0x0000000000077941 */ /* 0x000fea0003800200 */
.L_x_26:
[----:B------:R-:W-:Y:S01]  /*2c90*/  MOV R0, 0x8 ;  /* 0x0000000800007802 */ /* 0x000fe20000000f00 */
[----:B------:R-:W-:Y:S02]  /*2ca0*/  IMAD.MOV.U32 R4, RZ, RZ, R16 ;  /* 0x000000ffff047224 */ /* 0x000fe400078e0010 */
[----:B------:R-:W-:Y:S01]  /*2cb0*/  IMAD.MOV.U32 R5, RZ, RZ, R17 ;  /* 0x000000ffff057224 */ /* 0x000fe200078e0011 */
[----:B------:R0:W1:Y:S06]  /*2cc0*/  LDC.64 R2, c[0x4][R0] ;  /* 0x0100000000027b82 */ /* 0x00006c0000000a00 */
[----:B------:R-:W-:-:S07]  /*2cd0*/  LEPC R20, `(.L_x_68) ;  /* 0x000000001014794e */ /* 0x000fce0000000000 */
[----:B01----:R-:W-:Y:S05]  /*2ce0*/  CALL.ABS.NOINC R2 ;  /* 0x0000000002007343 */ /* 0x003fea0003c00000 */
.L_x_68:
[----:B------:R-:W-:Y:S05]  /*2cf0*/  EXIT ;  /* 0x000000000000794d */ /* 0x000fea0003800000 */
.L_x_69:
[----:B------:R-:W-:-:S00]  /*2d00*/  BRA `(.L_x_69) ;  /* 0xfffffffc00fc7947 */ /* 0x000fc0000383ffff */
[----:B------:R-:W-:-:S00]  /*2d10*/  NOP ;  /* 0x0000000000007918 */ /* 0x000fc00000000000 */
        /* <DEDUP_REMOVED lines=14> */
.L_x_70:


//--------------------- .nv.global.init           --------------------------
	.section	.nv.global.init,"aw",@progbits
.nv.global.init:
	.type		$str$2,@object
	.size		$str$2,($str - $str$2)
$str$2:
        /*0000*/ 	.byte	0x54, 0x61, 0x6d, 0x20, 0x3d, 0x20, 0x25, 0x64, 0x0a, 0x00
	.type		$str,@object
	.size		$str,($str$3 - $str)
$str:
        /*000a*/ 	.byte	0x0a, 0x69, 0x64, 0x20, 0x3d, 0x20, 0x25, 0x64, 0x0a, 0x00
	.type		$str$3,@object
	.size		$str$3,($str$1 - $str$3)
$str$3:
        /*0014*/ 	.byte	0x43, 0x6f, 0x6c, 0x6c, 0x69, 0x73, 0x69, 0x6f, 0x6e, 0x20, 0x66, 0x6f, 0x75, 0x6e, 0x64, 0x20
        /*0024*/ 	.byte	0x77, 0x69, 0x74, 0x68, 0x20, 0x68, 0x61, 0x73, 0x68, 0x63, 0x6f, 0x64, 0x65, 0x20, 0x25, 0x64
        /*0034*/ 	.byte	0x20, 0x66, 0x6f, 0x72, 0x20, 0x73, 0x74, 0x72, 0x69, 0x6e, 0x67, 0x20, 0xe2, 0x94, 0xa4, 0x25
        /*0044*/ 	.byte	0x73, 0xe2, 0x94, 0x9c, 0x00
	.type		$str$1,@object
	.size		$str$1,(.L_1 - $str$1)
$str$1:
        /*0049*/ 	.byte	0x43, 0x6f, 0x6c, 0x6c, 0x69, 0x73, 0x69, 0x6f, 0x6e, 0x20, 0x66, 0x6f, 0x75, 0x6e, 0x64, 0x20
        /*0059*/ 	.byte	0x77, 0x69, 0x74, 0x68, 0x20, 0x68, 0x61, 0x73, 0x68, 0x63, 0x6f, 0x64, 0x65, 0x20, 0x25, 0x64
        /*0069*/ 	.byte	0x20, 0x66, 0x6f, 0x72, 0x20, 0x73, 0x74, 0x72, 0x69, 0x6e, 0x67, 0x20, 0x20, 0xe2, 0x94, 0xa4
        /*0079*/ 	.byte	0x25, 0x73, 0xe2, 0x94, 0x9c, 0x0a, 0x00
.L_1:


//--------------------- .nv.shared.reserved.0     --------------------------
	.section	.nv.shared.reserved.0,"aw",@nobits
	.weak		__nv_reservedSMEM_offset_0_alias
	.size		__nv_reservedSMEM_offset_0_alias, 0, 64
	.other		__nv_reservedSMEM_offset_0_alias,@"STO_CUDA_RESERVED_SHARED STV_DEFAULT"
__nv_reservedSMEM_offset_0_alias:
	.zero		0
	.zero		64


//--------------------- .nv.constant0._Z14findcollisionsii --------------------------
	.section	.nv.constant0._Z14findcollisionsii,"a",@progbits
	.sectionflags	@""
	.align	4
.nv.constant0._Z14findcollisionsii:
	.zero		904


//--------------------- SYMBOLS --------------------------

	.type		.nv.reservedSmem.offset0,@object
	.size		.nv.reservedSmem.offset0,0x4
	.type		malloc,@function
	.type		free,@function
	.type		vprintf,@function
